//
// Generated by NVIDIA NVVM Compiler
//
// Compiler Build ID: CL-36424714
// Cuda compilation tools, release 13.0, V13.0.88
// Based on NVVM 20.0.0
//

.version 9.0
.target sm_100
.address_size 64

	// .globl	_Z18max_sum_exp_kernelPfifi

.visible .entry _Z18max_sum_exp_kernelPfifi(
	.param .u64 .ptr .align 1 _Z18max_sum_exp_kernelPfifi_param_0,
	.param .u32 _Z18max_sum_exp_kernelPfifi_param_1,
	.param .f32 _Z18max_sum_exp_kernelPfifi_param_2,
	.param .u32 _Z18max_sum_exp_kernelPfifi_param_3
)
{
	.reg .pred 	%p<66>;
	.reg .b32 	%r<184>;
	.reg .b32 	%f<556>;
	.reg .b64 	%rd<119>;

	ld.param.u64 	%rd2, [_Z18max_sum_exp_kernelPfifi_param_0];
	ld.param.u32 	%r74, [_Z18max_sum_exp_kernelPfifi_param_1];
	ld.param.f32 	%f27, [_Z18max_sum_exp_kernelPfifi_param_2];
	ld.param.u32 	%r75, [_Z18max_sum_exp_kernelPfifi_param_3];
	cvta.to.global.u64 	%rd1, %rd2;
	mov.u32 	%r76, %ctaid.x;
	mov.u32 	%r77, %ntid.x;
	mul.lo.s32 	%r1, %r76, %r77;
	mov.u32 	%r2, %tid.x;
	mad.lo.s32 	%r3, %r1, %r74, %r2;
	mul.lo.s32 	%r78, %r74, %r74;
	mul.lo.s32 	%r79, %r78, %r75;
	setp.ge.s32 	%p1, %r3, %r79;
	@%p1 bra 	$L__BB0_50;
	setp.lt.s32 	%p2, %r74, 1;
	mov.f32 	%f546, 0fC1200000;
	@%p2 bra 	$L__BB0_26;
	add.s32 	%r4, %r74, -1;
	and.b32  	%r5, %r74, 15;
	setp.lt.u32 	%p3, %r4, 15;
	mov.b32 	%r160, 0;
	@%p3 bra 	$L__BB0_5;
	and.b32  	%r160, %r74, 2147483632;
	neg.s32 	%r166, %r160;
	shl.b32 	%r8, %r74, 4;
	mul.wide.u32 	%rd5, %r74, 4;
	mov.u32 	%r165, %r3;
$L__BB0_4:
	.pragma "nounroll";
	mul.wide.s32 	%rd3, %r165, 4;
	add.s64 	%rd4, %rd1, %rd3;
	ld.global.f32 	%f29, [%rd4];
	mul.f32 	%f30, %f27, %f29;
	st.global.f32 	[%rd4], %f30;
	add.s64 	%rd6, %rd4, %rd5;
	ld.global.f32 	%f31, [%rd6];
	mul.f32 	%f32, %f27, %f31;
	st.global.f32 	[%rd6], %f32;
	add.s64 	%rd7, %rd6, %rd5;
	ld.global.f32 	%f33, [%rd7];
	mul.f32 	%f34, %f27, %f33;
	st.global.f32 	[%rd7], %f34;
	add.s64 	%rd8, %rd7, %rd5;
	ld.global.f32 	%f35, [%rd8];
	mul.f32 	%f36, %f27, %f35;
	st.global.f32 	[%rd8], %f36;
	add.s64 	%rd9, %rd8, %rd5;
	ld.global.f32 	%f37, [%rd9];
	mul.f32 	%f38, %f27, %f37;
	st.global.f32 	[%rd9], %f38;
	add.s64 	%rd10, %rd9, %rd5;
	ld.global.f32 	%f39, [%rd10];
	mul.f32 	%f40, %f27, %f39;
	st.global.f32 	[%rd10], %f40;
	add.s64 	%rd11, %rd10, %rd5;
	ld.global.f32 	%f41, [%rd11];
	mul.f32 	%f42, %f27, %f41;
	st.global.f32 	[%rd11], %f42;
	add.s64 	%rd12, %rd11, %rd5;
	ld.global.f32 	%f43, [%rd12];
	mul.f32 	%f44, %f27, %f43;
	st.global.f32 	[%rd12], %f44;
	add.s64 	%rd13, %rd12, %rd5;
	ld.global.f32 	%f45, [%rd13];
	mul.f32 	%f46, %f27, %f45;
	st.global.f32 	[%rd13], %f46;
	add.s64 	%rd14, %rd13, %rd5;
	ld.global.f32 	%f47, [%rd14];
	mul.f32 	%f48, %f27, %f47;
	st.global.f32 	[%rd14], %f48;
	add.s64 	%rd15, %rd14, %rd5;
	ld.global.f32 	%f49, [%rd15];
	mul.f32 	%f50, %f27, %f49;
	st.global.f32 	[%rd15], %f50;
	add.s64 	%rd16, %rd15, %rd5;
	ld.global.f32 	%f51, [%rd16];
	mul.f32 	%f52, %f27, %f51;
	st.global.f32 	[%rd16], %f52;
	add.s64 	%rd17, %rd16, %rd5;
	ld.global.f32 	%f53, [%rd17];
	mul.f32 	%f54, %f27, %f53;
	st.global.f32 	[%rd17], %f54;
	add.s64 	%rd18, %rd17, %rd5;
	ld.global.f32 	%f55, [%rd18];
	mul.f32 	%f56, %f27, %f55;
	st.global.f32 	[%rd18], %f56;
	add.s64 	%rd19, %rd18, %rd5;
	ld.global.f32 	%f57, [%rd19];
	mul.f32 	%f58, %f27, %f57;
	st.global.f32 	[%rd19], %f58;
	add.s64 	%rd20, %rd19, %rd5;
	ld.global.f32 	%f59, [%rd20];
	mul.f32 	%f60, %f27, %f59;
	st.global.f32 	[%rd20], %f60;
	add.s32 	%r166, %r166, 16;
	add.s32 	%r165, %r165, %r8;
	setp.eq.s32 	%p4, %r166, 0;
	@%p4 bra 	$L__BB0_5;
	bra.uni 	$L__BB0_4;
$L__BB0_5:
	setp.eq.s32 	%p5, %r5, 0;
	@%p5 bra 	$L__BB0_14;
	and.b32  	%r10, %r74, 7;
	setp.lt.u32 	%p6, %r5, 8;
	@%p6 bra 	$L__BB0_8;
	mad.lo.s32 	%r81, %r160, %r74, %r3;
	mul.wide.s32 	%rd21, %r81, 4;
	add.s64 	%rd22, %rd1, %rd21;
	ld.global.f32 	%f61, [%rd22];
	mul.f32 	%f62, %f27, %f61;
	st.global.f32 	[%rd22], %f62;
	mul.wide.u32 	%rd23, %r74, 4;
	add.s64 	%rd24, %rd22, %rd23;
	ld.global.f32 	%f63, [%rd24];
	mul.f32 	%f64, %f27, %f63;
	st.global.f32 	[%rd24], %f64;
	add.s64 	%rd25, %rd24, %rd23;
	ld.global.f32 	%f65, [%rd25];
	mul.f32 	%f66, %f27, %f65;
	st.global.f32 	[%rd25], %f66;
	add.s64 	%rd26, %rd25, %rd23;
	ld.global.f32 	%f67, [%rd26];
	mul.f32 	%f68, %f27, %f67;
	st.global.f32 	[%rd26], %f68;
	add.s64 	%rd27, %rd26, %rd23;
	ld.global.f32 	%f69, [%rd27];
	mul.f32 	%f70, %f27, %f69;
	st.global.f32 	[%rd27], %f70;
	add.s64 	%rd28, %rd27, %rd23;
	ld.global.f32 	%f71, [%rd28];
	mul.f32 	%f72, %f27, %f71;
	st.global.f32 	[%rd28], %f72;
	add.s64 	%rd29, %rd28, %rd23;
	ld.global.f32 	%f73, [%rd29];
	mul.f32 	%f74, %f27, %f73;
	st.global.f32 	[%rd29], %f74;
	add.s64 	%rd30, %rd29, %rd23;
	ld.global.f32 	%f75, [%rd30];
	mul.f32 	%f76, %f27, %f75;
	st.global.f32 	[%rd30], %f76;
	add.s32 	%r160, %r160, 8;
$L__BB0_8:
	setp.eq.s32 	%p7, %r10, 0;
	@%p7 bra 	$L__BB0_14;
	and.b32  	%r13, %r74, 3;
	setp.lt.u32 	%p8, %r10, 4;
	@%p8 bra 	$L__BB0_11;
	mad.lo.s32 	%r82, %r160, %r74, %r3;
	mul.wide.s32 	%rd31, %r82, 4;
	add.s64 	%rd32, %rd1, %rd31;
	ld.global.f32 	%f77, [%rd32];
	mul.f32 	%f78, %f27, %f77;
	st.global.f32 	[%rd32], %f78;
	mul.wide.u32 	%rd33, %r74, 4;
	add.s64 	%rd34, %rd32, %rd33;
	ld.global.f32 	%f79, [%rd34];
	mul.f32 	%f80, %f27, %f79;
	st.global.f32 	[%rd34], %f80;
	add.s64 	%rd35, %rd34, %rd33;
	ld.global.f32 	%f81, [%rd35];
	mul.f32 	%f82, %f27, %f81;
	st.global.f32 	[%rd35], %f82;
	add.s64 	%rd36, %rd35, %rd33;
	ld.global.f32 	%f83, [%rd36];
	mul.f32 	%f84, %f27, %f83;
	st.global.f32 	[%rd36], %f84;
	add.s32 	%r160, %r160, 4;
$L__BB0_11:
	setp.eq.s32 	%p9, %r13, 0;
	@%p9 bra 	$L__BB0_14;
	add.s32 	%r83, %r160, %r1;
	mad.lo.s32 	%r164, %r74, %r83, %r2;
	neg.s32 	%r163, %r13;
$L__BB0_13:
	.pragma "nounroll";
	mul.wide.s32 	%rd37, %r164, 4;
	add.s64 	%rd38, %rd1, %rd37;
	ld.global.f32 	%f85, [%rd38];
	mul.f32 	%f86, %f27, %f85;
	st.global.f32 	[%rd38], %f86;
	add.s32 	%r164, %r164, %r74;
	add.s32 	%r163, %r163, 1;
	setp.ne.s32 	%p10, %r163, 0;
	@%p10 bra 	$L__BB0_13;
$L__BB0_14:
	setp.lt.u32 	%p11, %r4, 15;
	mov.f32 	%f546, 0fC1200000;
	mov.b32 	%r167, 0;
	@%p11 bra 	$L__BB0_17;
	and.b32  	%r167, %r74, 2147483632;
	neg.s32 	%r173, %r167;
	shl.b32 	%r24, %r74, 4;
	mov.f32 	%f546, 0fC1200000;
	mul.wide.u32 	%rd41, %r74, 4;
	mov.u32 	%r172, %r3;
$L__BB0_16:
	.pragma "nounroll";
	mul.wide.s32 	%rd39, %r172, 4;
	add.s64 	%rd40, %rd1, %rd39;
	ld.global.f32 	%f90, [%rd40];
	setp.lt.f32 	%p12, %f546, %f90;
	selp.f32 	%f91, %f90, %f546, %p12;
	add.s64 	%rd42, %rd40, %rd41;
	ld.global.f32 	%f92, [%rd42];
	setp.lt.f32 	%p13, %f91, %f92;
	selp.f32 	%f93, %f92, %f91, %p13;
	add.s64 	%rd43, %rd42, %rd41;
	ld.global.f32 	%f94, [%rd43];
	setp.lt.f32 	%p14, %f93, %f94;
	selp.f32 	%f95, %f94, %f93, %p14;
	add.s64 	%rd44, %rd43, %rd41;
	ld.global.f32 	%f96, [%rd44];
	setp.lt.f32 	%p15, %f95, %f96;
	selp.f32 	%f97, %f96, %f95, %p15;
	add.s64 	%rd45, %rd44, %rd41;
	ld.global.f32 	%f98, [%rd45];
	setp.lt.f32 	%p16, %f97, %f98;
	selp.f32 	%f99, %f98, %f97, %p16;
	add.s64 	%rd46, %rd45, %rd41;
	ld.global.f32 	%f100, [%rd46];
	setp.lt.f32 	%p17, %f99, %f100;
	selp.f32 	%f101, %f100, %f99, %p17;
	add.s64 	%rd47, %rd46, %rd41;
	ld.global.f32 	%f102, [%rd47];
	setp.lt.f32 	%p18, %f101, %f102;
	selp.f32 	%f103, %f102, %f101, %p18;
	add.s64 	%rd48, %rd47, %rd41;
	ld.global.f32 	%f104, [%rd48];
	setp.lt.f32 	%p19, %f103, %f104;
	selp.f32 	%f105, %f104, %f103, %p19;
	add.s64 	%rd49, %rd48, %rd41;
	ld.global.f32 	%f106, [%rd49];
	setp.lt.f32 	%p20, %f105, %f106;
	selp.f32 	%f107, %f106, %f105, %p20;
	add.s64 	%rd50, %rd49, %rd41;
	ld.global.f32 	%f108, [%rd50];
	setp.lt.f32 	%p21, %f107, %f108;
	selp.f32 	%f109, %f108, %f107, %p21;
	add.s64 	%rd51, %rd50, %rd41;
	ld.global.f32 	%f110, [%rd51];
	setp.lt.f32 	%p22, %f109, %f110;
	selp.f32 	%f111, %f110, %f109, %p22;
	add.s64 	%rd52, %rd51, %rd41;
	ld.global.f32 	%f112, [%rd52];
	setp.lt.f32 	%p23, %f111, %f112;
	selp.f32 	%f113, %f112, %f111, %p23;
	add.s64 	%rd53, %rd52, %rd41;
	ld.global.f32 	%f114, [%rd53];
	setp.lt.f32 	%p24, %f113, %f114;
	selp.f32 	%f115, %f114, %f113, %p24;
	add.s64 	%rd54, %rd53, %rd41;
	ld.global.f32 	%f116, [%rd54];
	setp.lt.f32 	%p25, %f115, %f116;
	selp.f32 	%f117, %f116, %f115, %p25;
	add.s64 	%rd55, %rd54, %rd41;
	ld.global.f32 	%f118, [%rd55];
	setp.lt.f32 	%p26, %f117, %f118;
	selp.f32 	%f119, %f118, %f117, %p26;
	add.s64 	%rd56, %rd55, %rd41;
	ld.global.f32 	%f120, [%rd56];
	setp.lt.f32 	%p27, %f119, %f120;
	selp.f32 	%f546, %f120, %f119, %p27;
	add.s32 	%r173, %r173, 16;
	add.s32 	%r172, %r172, %r24;
	setp.eq.s32 	%p28, %r173, 0;
	@%p28 bra 	$L__BB0_17;
	bra.uni 	$L__BB0_16;
$L__BB0_17:
	setp.eq.s32 	%p29, %r5, 0;
	@%p29 bra 	$L__BB0_26;
	and.b32  	%r30, %r74, 7;
	setp.lt.u32 	%p30, %r5, 8;
	@%p30 bra 	$L__BB0_20;
	mad.lo.s32 	%r85, %r167, %r74, %r3;
	mul.wide.s32 	%rd57, %r85, 4;
	add.s64 	%rd58, %rd1, %rd57;
	ld.global.f32 	%f122, [%rd58];
	setp.lt.f32 	%p31, %f546, %f122;
	selp.f32 	%f123, %f122, %f546, %p31;
	mul.wide.u32 	%rd59, %r74, 4;
	add.s64 	%rd60, %rd58, %rd59;
	ld.global.f32 	%f124, [%rd60];
	setp.lt.f32 	%p32, %f123, %f124;
	selp.f32 	%f125, %f124, %f123, %p32;
	add.s64 	%rd61, %rd60, %rd59;
	ld.global.f32 	%f126, [%rd61];
	setp.lt.f32 	%p33, %f125, %f126;
	selp.f32 	%f127, %f126, %f125, %p33;
	add.s64 	%rd62, %rd61, %rd59;
	ld.global.f32 	%f128, [%rd62];
	setp.lt.f32 	%p34, %f127, %f128;
	selp.f32 	%f129, %f128, %f127, %p34;
	add.s64 	%rd63, %rd62, %rd59;
	ld.global.f32 	%f130, [%rd63];
	setp.lt.f32 	%p35, %f129, %f130;
	selp.f32 	%f131, %f130, %f129, %p35;
	add.s64 	%rd64, %rd63, %rd59;
	ld.global.f32 	%f132, [%rd64];
	setp.lt.f32 	%p36, %f131, %f132;
	selp.f32 	%f133, %f132, %f131, %p36;
	add.s64 	%rd65, %rd64, %rd59;
	ld.global.f32 	%f134, [%rd65];
	setp.lt.f32 	%p37, %f133, %f134;
	selp.f32 	%f135, %f134, %f133, %p37;
	add.s64 	%rd66, %rd65, %rd59;
	ld.global.f32 	%f136, [%rd66];
	setp.lt.f32 	%p38, %f135, %f136;
	selp.f32 	%f546, %f136, %f135, %p38;
	add.s32 	%r167, %r167, 8;
$L__BB0_20:
	setp.eq.s32 	%p39, %r30, 0;
	@%p39 bra 	$L__BB0_26;
	and.b32  	%r33, %r74, 3;
	setp.lt.u32 	%p40, %r30, 4;
	@%p40 bra 	$L__BB0_23;
	mad.lo.s32 	%r86, %r167, %r74, %r3;
	mul.wide.s32 	%rd67, %r86, 4;
	add.s64 	%rd68, %rd1, %rd67;
	ld.global.f32 	%f138, [%rd68];
	setp.lt.f32 	%p41, %f546, %f138;
	selp.f32 	%f139, %f138, %f546, %p41;
	mul.wide.u32 	%rd69, %r74, 4;
	add.s64 	%rd70, %rd68, %rd69;
	ld.global.f32 	%f140, [%rd70];
	setp.lt.f32 	%p42, %f139, %f140;
	selp.f32 	%f141, %f140, %f139, %p42;
	add.s64 	%rd71, %rd70, %rd69;
	ld.global.f32 	%f142, [%rd71];
	setp.lt.f32 	%p43, %f141, %f142;
	selp.f32 	%f143, %f142, %f141, %p43;
	add.s64 	%rd72, %rd71, %rd69;
	ld.global.f32 	%f144, [%rd72];
	setp.lt.f32 	%p44, %f143, %f144;
	selp.f32 	%f546, %f144, %f143, %p44;
	add.s32 	%r167, %r167, 4;
$L__BB0_23:
	setp.eq.s32 	%p45, %r33, 0;
	@%p45 bra 	$L__BB0_26;
	add.s32 	%r87, %r167, %r1;
	mad.lo.s32 	%r171, %r74, %r87, %r2;
	neg.s32 	%r170, %r33;
$L__BB0_25:
	.pragma "nounroll";
	mul.wide.s32 	%rd73, %r171, 4;
	add.s64 	%rd74, %rd1, %rd73;
	ld.global.f32 	%f145, [%rd74];
	setp.lt.f32 	%p46, %f546, %f145;
	selp.f32 	%f546, %f145, %f546, %p46;
	add.s32 	%r171, %r171, %r74;
	add.s32 	%r170, %r170, 1;
	setp.ne.s32 	%p47, %r170, 0;
	@%p47 bra 	$L__BB0_25;
$L__BB0_26:
	setp.lt.s32 	%p48, %r74, 1;
	mov.f32 	%f555, 0f00000000;
	@%p48 bra 	$L__BB0_38;
	add.s32 	%r89, %r74, -1;
	and.b32  	%r42, %r74, 7;
	setp.lt.u32 	%p49, %r89, 7;
	mov.f32 	%f555, 0f00000000;
	mov.b32 	%r176, 0;
	@%p49 bra 	$L__BB0_30;
	and.b32  	%r176, %r74, 2147483640;
	neg.s32 	%r175, %r176;
	shl.b32 	%r45, %r74, 3;
	mov.f32 	%f555, 0f00000000;
	mul.wide.u32 	%rd77, %r74, 4;
	mov.u32 	%r174, %r3;
$L__BB0_29:
	.pragma "nounroll";
	mul.wide.s32 	%rd75, %r174, 4;
	add.s64 	%rd76, %rd1, %rd75;
	ld.global.f32 	%f150, [%rd76];
	sub.f32 	%f151, %f150, %f546;
	fma.rn.f32 	%f152, %f151, 0f3BBB989D, 0f3F000000;
	cvt.sat.f32.f32 	%f153, %f152;
	mov.f32 	%f154, 0f4B400001;
	mov.f32 	%f155, 0f437C0000;
	fma.rm.f32 	%f156, %f153, %f155, %f154;
	add.f32 	%f157, %f156, 0fCB40007F;
	neg.f32 	%f158, %f157;
	fma.rn.f32 	%f159, %f151, 0f3FB8AA3B, %f158;
	fma.rn.f32 	%f160, %f151, 0f32A57060, %f159;
	mov.b32 	%r90, %f156;
	shl.b32 	%r91, %r90, 23;
	mov.b32 	%f161, %r91;
	ex2.approx.ftz.f32 	%f162, %f160;
	fma.rn.f32 	%f163, %f162, %f161, %f555;
	add.s64 	%rd78, %rd76, %rd77;
	ld.global.f32 	%f164, [%rd78];
	sub.f32 	%f165, %f164, %f546;
	fma.rn.f32 	%f166, %f165, 0f3BBB989D, 0f3F000000;
	cvt.sat.f32.f32 	%f167, %f166;
	fma.rm.f32 	%f168, %f167, %f155, %f154;
	add.f32 	%f169, %f168, 0fCB40007F;
	neg.f32 	%f170, %f169;
	fma.rn.f32 	%f171, %f165, 0f3FB8AA3B, %f170;
	fma.rn.f32 	%f172, %f165, 0f32A57060, %f171;
	mov.b32 	%r92, %f168;
	shl.b32 	%r93, %r92, 23;
	mov.b32 	%f173, %r93;
	ex2.approx.ftz.f32 	%f174, %f172;
	fma.rn.f32 	%f175, %f174, %f173, %f163;
	add.s64 	%rd79, %rd78, %rd77;
	ld.global.f32 	%f176, [%rd79];
	sub.f32 	%f177, %f176, %f546;
	fma.rn.f32 	%f178, %f177, 0f3BBB989D, 0f3F000000;
	cvt.sat.f32.f32 	%f179, %f178;
	fma.rm.f32 	%f180, %f179, %f155, %f154;
	add.f32 	%f181, %f180, 0fCB40007F;
	neg.f32 	%f182, %f181;
	fma.rn.f32 	%f183, %f177, 0f3FB8AA3B, %f182;
	fma.rn.f32 	%f184, %f177, 0f32A57060, %f183;
	mov.b32 	%r94, %f180;
	shl.b32 	%r95, %r94, 23;
	mov.b32 	%f185, %r95;
	ex2.approx.ftz.f32 	%f186, %f184;
	fma.rn.f32 	%f187, %f186, %f185, %f175;
	add.s64 	%rd80, %rd79, %rd77;
	ld.global.f32 	%f188, [%rd80];
	sub.f32 	%f189, %f188, %f546;
	fma.rn.f32 	%f190, %f189, 0f3BBB989D, 0f3F000000;
	cvt.sat.f32.f32 	%f191, %f190;
	fma.rm.f32 	%f192, %f191, %f155, %f154;
	add.f32 	%f193, %f192, 0fCB40007F;
	neg.f32 	%f194, %f193;
	fma.rn.f32 	%f195, %f189, 0f3FB8AA3B, %f194;
	fma.rn.f32 	%f196, %f189, 0f32A57060, %f195;
	mov.b32 	%r96, %f192;
	shl.b32 	%r97, %r96, 23;
	mov.b32 	%f197, %r97;
	ex2.approx.ftz.f32 	%f198, %f196;
	fma.rn.f32 	%f199, %f198, %f197, %f187;
	add.s64 	%rd81, %rd80, %rd77;
	ld.global.f32 	%f200, [%rd81];
	sub.f32 	%f201, %f200, %f546;
	fma.rn.f32 	%f202, %f201, 0f3BBB989D, 0f3F000000;
	cvt.sat.f32.f32 	%f203, %f202;
	fma.rm.f32 	%f204, %f203, %f155, %f154;
	add.f32 	%f205, %f204, 0fCB40007F;
	neg.f32 	%f206, %f205;
	fma.rn.f32 	%f207, %f201, 0f3FB8AA3B, %f206;
	fma.rn.f32 	%f208, %f201, 0f32A57060, %f207;
	mov.b32 	%r98, %f204;
	shl.b32 	%r99, %r98, 23;
	mov.b32 	%f209, %r99;
	ex2.approx.ftz.f32 	%f210, %f208;
	fma.rn.f32 	%f211, %f210, %f209, %f199;
	add.s64 	%rd82, %rd81, %rd77;
	ld.global.f32 	%f212, [%rd82];
	sub.f32 	%f213, %f212, %f546;
	fma.rn.f32 	%f214, %f213, 0f3BBB989D, 0f3F000000;
	cvt.sat.f32.f32 	%f215, %f214;
	fma.rm.f32 	%f216, %f215, %f155, %f154;
	add.f32 	%f217, %f216, 0fCB40007F;
	neg.f32 	%f218, %f217;
	fma.rn.f32 	%f219, %f213, 0f3FB8AA3B, %f218;
	fma.rn.f32 	%f220, %f213, 0f32A57060, %f219;
	mov.b32 	%r100, %f216;
	shl.b32 	%r101, %r100, 23;
	mov.b32 	%f221, %r101;
	ex2.approx.ftz.f32 	%f222, %f220;
	fma.rn.f32 	%f223, %f222, %f221, %f211;
	add.s64 	%rd83, %rd82, %rd77;
	ld.global.f32 	%f224, [%rd83];
	sub.f32 	%f225, %f224, %f546;
	fma.rn.f32 	%f226, %f225, 0f3BBB989D, 0f3F000000;
	cvt.sat.f32.f32 	%f227, %f226;
	fma.rm.f32 	%f228, %f227, %f155, %f154;
	add.f32 	%f229, %f228, 0fCB40007F;
	neg.f32 	%f230, %f229;
	fma.rn.f32 	%f231, %f225, 0f3FB8AA3B, %f230;
	fma.rn.f32 	%f232, %f225, 0f32A57060, %f231;
	mov.b32 	%r102, %f228;
	shl.b32 	%r103, %r102, 23;
	mov.b32 	%f233, %r103;
	ex2.approx.ftz.f32 	%f234, %f232;
	fma.rn.f32 	%f235, %f234, %f233, %f223;
	add.s64 	%rd84, %rd83, %rd77;
	ld.global.f32 	%f236, [%rd84];
	sub.f32 	%f237, %f236, %f546;
	fma.rn.f32 	%f238, %f237, 0f3BBB989D, 0f3F000000;
	cvt.sat.f32.f32 	%f239, %f238;
	fma.rm.f32 	%f240, %f239, %f155, %f154;
	add.f32 	%f241, %f240, 0fCB40007F;
	neg.f32 	%f242, %f241;
	fma.rn.f32 	%f243, %f237, 0f3FB8AA3B, %f242;
	fma.rn.f32 	%f244, %f237, 0f32A57060, %f243;
	mov.b32 	%r104, %f240;
	shl.b32 	%r105, %r104, 23;
	mov.b32 	%f245, %r105;
	ex2.approx.ftz.f32 	%f246, %f244;
	fma.rn.f32 	%f555, %f246, %f245, %f235;
	add.s32 	%r175, %r175, 8;
	add.s32 	%r174, %r174, %r45;
	setp.ne.s32 	%p50, %r175, 0;
	@%p50 bra 	$L__BB0_29;
$L__BB0_30:
	setp.eq.s32 	%p51, %r42, 0;
	@%p51 bra 	$L__BB0_38;
	and.b32  	%r55, %r74, 3;
	setp.lt.u32 	%p52, %r42, 4;
	@%p52 bra 	$L__BB0_33;
	mad.lo.s32 	%r106, %r176, %r74, %r3;
	mul.wide.s32 	%rd85, %r106, 4;
	add.s64 	%rd86, %rd1, %rd85;
	ld.global.f32 	%f248, [%rd86];
	sub.f32 	%f249, %f248, %f546;
	fma.rn.f32 	%f250, %f249, 0f3BBB989D, 0f3F000000;
	cvt.sat.f32.f32 	%f251, %f250;
	mov.f32 	%f252, 0f4B400001;
	mov.f32 	%f253, 0f437C0000;
	fma.rm.f32 	%f254, %f251, %f253, %f252;
	add.f32 	%f255, %f254, 0fCB40007F;
	neg.f32 	%f256, %f255;
	fma.rn.f32 	%f257, %f249, 0f3FB8AA3B, %f256;
	fma.rn.f32 	%f258, %f249, 0f32A57060, %f257;
	mov.b32 	%r107, %f254;
	shl.b32 	%r108, %r107, 23;
	mov.b32 	%f259, %r108;
	ex2.approx.ftz.f32 	%f260, %f258;
	fma.rn.f32 	%f261, %f260, %f259, %f555;
	mul.wide.u32 	%rd87, %r74, 4;
	add.s64 	%rd88, %rd86, %rd87;
	ld.global.f32 	%f262, [%rd88];
	sub.f32 	%f263, %f262, %f546;
	fma.rn.f32 	%f264, %f263, 0f3BBB989D, 0f3F000000;
	cvt.sat.f32.f32 	%f265, %f264;
	fma.rm.f32 	%f266, %f265, %f253, %f252;
	add.f32 	%f267, %f266, 0fCB40007F;
	neg.f32 	%f268, %f267;
	fma.rn.f32 	%f269, %f263, 0f3FB8AA3B, %f268;
	fma.rn.f32 	%f270, %f263, 0f32A57060, %f269;
	mov.b32 	%r109, %f266;
	shl.b32 	%r110, %r109, 23;
	mov.b32 	%f271, %r110;
	ex2.approx.ftz.f32 	%f272, %f270;
	fma.rn.f32 	%f273, %f272, %f271, %f261;
	add.s64 	%rd89, %rd88, %rd87;
	ld.global.f32 	%f274, [%rd89];
	sub.f32 	%f275, %f274, %f546;
	fma.rn.f32 	%f276, %f275, 0f3BBB989D, 0f3F000000;
	cvt.sat.f32.f32 	%f277, %f276;
	fma.rm.f32 	%f278, %f277, %f253, %f252;
	add.f32 	%f279, %f278, 0fCB40007F;
	neg.f32 	%f280, %f279;
	fma.rn.f32 	%f281, %f275, 0f3FB8AA3B, %f280;
	fma.rn.f32 	%f282, %f275, 0f32A57060, %f281;
	mov.b32 	%r111, %f278;
	shl.b32 	%r112, %r111, 23;
	mov.b32 	%f283, %r112;
	ex2.approx.ftz.f32 	%f284, %f282;
	fma.rn.f32 	%f285, %f284, %f283, %f273;
	add.s64 	%rd90, %rd89, %rd87;
	ld.global.f32 	%f286, [%rd90];
	sub.f32 	%f287, %f286, %f546;
	fma.rn.f32 	%f288, %f287, 0f3BBB989D, 0f3F000000;
	cvt.sat.f32.f32 	%f289, %f288;
	fma.rm.f32 	%f290, %f289, %f253, %f252;
	add.f32 	%f291, %f290, 0fCB40007F;
	neg.f32 	%f292, %f291;
	fma.rn.f32 	%f293, %f287, 0f3FB8AA3B, %f292;
	fma.rn.f32 	%f294, %f287, 0f32A57060, %f293;
	mov.b32 	%r113, %f290;
	shl.b32 	%r114, %r113, 23;
	mov.b32 	%f295, %r114;
	ex2.approx.ftz.f32 	%f296, %f294;
	fma.rn.f32 	%f555, %f296, %f295, %f285;
	add.s32 	%r176, %r176, 4;
$L__BB0_33:
	setp.eq.s32 	%p53, %r55, 0;
	@%p53 bra 	$L__BB0_38;
	setp.eq.s32 	%p54, %r55, 1;
	@%p54 bra 	$L__BB0_36;
	mad.lo.s32 	%r115, %r176, %r74, %r3;
	mul.wide.s32 	%rd91, %r115, 4;
	add.s64 	%rd92, %rd1, %rd91;
	ld.global.f32 	%f298, [%rd92];
	sub.f32 	%f299, %f298, %f546;
	fma.rn.f32 	%f300, %f299, 0f3BBB989D, 0f3F000000;
	cvt.sat.f32.f32 	%f301, %f300;
	mov.f32 	%f302, 0f4B400001;
	mov.f32 	%f303, 0f437C0000;
	fma.rm.f32 	%f304, %f301, %f303, %f302;
	add.f32 	%f305, %f304, 0fCB40007F;
	neg.f32 	%f306, %f305;
	fma.rn.f32 	%f307, %f299, 0f3FB8AA3B, %f306;
	fma.rn.f32 	%f308, %f299, 0f32A57060, %f307;
	mov.b32 	%r116, %f304;
	shl.b32 	%r117, %r116, 23;
	mov.b32 	%f309, %r117;
	ex2.approx.ftz.f32 	%f310, %f308;
	fma.rn.f32 	%f311, %f310, %f309, %f555;
	mul.wide.u32 	%rd93, %r74, 4;
	add.s64 	%rd94, %rd92, %rd93;
	ld.global.f32 	%f312, [%rd94];
	sub.f32 	%f313, %f312, %f546;
	fma.rn.f32 	%f314, %f313, 0f3BBB989D, 0f3F000000;
	cvt.sat.f32.f32 	%f315, %f314;
	fma.rm.f32 	%f316, %f315, %f303, %f302;
	add.f32 	%f317, %f316, 0fCB40007F;
	neg.f32 	%f318, %f317;
	fma.rn.f32 	%f319, %f313, 0f3FB8AA3B, %f318;
	fma.rn.f32 	%f320, %f313, 0f32A57060, %f319;
	mov.b32 	%r118, %f316;
	shl.b32 	%r119, %r118, 23;
	mov.b32 	%f321, %r119;
	ex2.approx.ftz.f32 	%f322, %f320;
	fma.rn.f32 	%f555, %f322, %f321, %f311;
	add.s32 	%r176, %r176, 2;
$L__BB0_36:
	and.b32  	%r120, %r74, 1;
	setp.eq.b32 	%p55, %r120, 1;
	not.pred 	%p56, %p55;
	@%p56 bra 	$L__BB0_38;
	mad.lo.s32 	%r121, %r176, %r74, %r3;
	mul.wide.s32 	%rd95, %r121, 4;
	add.s64 	%rd96, %rd1, %rd95;
	ld.global.f32 	%f323, [%rd96];
	sub.f32 	%f324, %f323, %f546;
	fma.rn.f32 	%f325, %f324, 0f3BBB989D, 0f3F000000;
	cvt.sat.f32.f32 	%f326, %f325;
	mov.f32 	%f327, 0f4B400001;
	mov.f32 	%f328, 0f437C0000;
	fma.rm.f32 	%f329, %f326, %f328, %f327;
	add.f32 	%f330, %f329, 0fCB40007F;
	neg.f32 	%f331, %f330;
	fma.rn.f32 	%f332, %f324, 0f3FB8AA3B, %f331;
	fma.rn.f32 	%f333, %f324, 0f32A57060, %f332;
	mov.b32 	%r122, %f329;
	shl.b32 	%r123, %r122, 23;
	mov.b32 	%f334, %r123;
	ex2.approx.ftz.f32 	%f335, %f333;
	fma.rn.f32 	%f555, %f335, %f334, %f555;
$L__BB0_38:
	setp.lt.s32 	%p57, %r74, 1;
	rcp.rn.f32 	%f26, %f555;
	@%p57 bra 	$L__BB0_50;
	add.s32 	%r125, %r74, -1;
	and.b32  	%r60, %r74, 7;
	setp.lt.u32 	%p58, %r125, 7;
	mov.b32 	%r182, 0;
	@%p58 bra 	$L__BB0_42;
	and.b32  	%r182, %r74, 2147483640;
	neg.s32 	%r180, %r182;
	shl.b32 	%r63, %r74, 3;
	mul.wide.u32 	%rd99, %r74, 4;
	mov.u32 	%r179, %r3;
$L__BB0_41:
	.pragma "nounroll";
	mul.wide.s32 	%rd97, %r179, 4;
	add.s64 	%rd98, %rd1, %rd97;
	ld.global.f32 	%f336, [%rd98];
	sub.f32 	%f337, %f336, %f546;
	fma.rn.f32 	%f338, %f337, 0f3BBB989D, 0f3F000000;
	cvt.sat.f32.f32 	%f339, %f338;
	mov.f32 	%f340, 0f4B400001;
	mov.f32 	%f341, 0f437C0000;
	fma.rm.f32 	%f342, %f339, %f341, %f340;
	add.f32 	%f343, %f342, 0fCB40007F;
	neg.f32 	%f344, %f343;
	fma.rn.f32 	%f345, %f337, 0f3FB8AA3B, %f344;
	fma.rn.f32 	%f346, %f337, 0f32A57060, %f345;
	mov.b32 	%r126, %f342;
	shl.b32 	%r127, %r126, 23;
	mov.b32 	%f347, %r127;
	ex2.approx.ftz.f32 	%f348, %f346;
	mul.f32 	%f349, %f348, %f347;
	mul.f32 	%f350, %f26, %f349;
	st.global.f32 	[%rd98], %f350;
	add.s64 	%rd100, %rd98, %rd99;
	ld.global.f32 	%f351, [%rd100];
	sub.f32 	%f352, %f351, %f546;
	fma.rn.f32 	%f353, %f352, 0f3BBB989D, 0f3F000000;
	cvt.sat.f32.f32 	%f354, %f353;
	fma.rm.f32 	%f355, %f354, %f341, %f340;
	add.f32 	%f356, %f355, 0fCB40007F;
	neg.f32 	%f357, %f356;
	fma.rn.f32 	%f358, %f352, 0f3FB8AA3B, %f357;
	fma.rn.f32 	%f359, %f352, 0f32A57060, %f358;
	mov.b32 	%r128, %f355;
	shl.b32 	%r129, %r128, 23;
	mov.b32 	%f360, %r129;
	ex2.approx.ftz.f32 	%f361, %f359;
	mul.f32 	%f362, %f361, %f360;
	mul.f32 	%f363, %f26, %f362;
	st.global.f32 	[%rd100], %f363;
	add.s64 	%rd101, %rd100, %rd99;
	ld.global.f32 	%f364, [%rd101];
	sub.f32 	%f365, %f364, %f546;
	fma.rn.f32 	%f366, %f365, 0f3BBB989D, 0f3F000000;
	cvt.sat.f32.f32 	%f367, %f366;
	fma.rm.f32 	%f368, %f367, %f341, %f340;
	add.f32 	%f369, %f368, 0fCB40007F;
	neg.f32 	%f370, %f369;
	fma.rn.f32 	%f371, %f365, 0f3FB8AA3B, %f370;
	fma.rn.f32 	%f372, %f365, 0f32A57060, %f371;
	mov.b32 	%r130, %f368;
	shl.b32 	%r131, %r130, 23;
	mov.b32 	%f373, %r131;
	ex2.approx.ftz.f32 	%f374, %f372;
	mul.f32 	%f375, %f374, %f373;
	mul.f32 	%f376, %f26, %f375;
	st.global.f32 	[%rd101], %f376;
	add.s64 	%rd102, %rd101, %rd99;
	ld.global.f32 	%f377, [%rd102];
	sub.f32 	%f378, %f377, %f546;
	fma.rn.f32 	%f379, %f378, 0f3BBB989D, 0f3F000000;
	cvt.sat.f32.f32 	%f380, %f379;
	fma.rm.f32 	%f381, %f380, %f341, %f340;
	add.f32 	%f382, %f381, 0fCB40007F;
	neg.f32 	%f383, %f382;
	fma.rn.f32 	%f384, %f378, 0f3FB8AA3B, %f383;
	fma.rn.f32 	%f385, %f378, 0f32A57060, %f384;
	mov.b32 	%r132, %f381;
	shl.b32 	%r133, %r132, 23;
	mov.b32 	%f386, %r133;
	ex2.approx.ftz.f32 	%f387, %f385;
	mul.f32 	%f388, %f387, %f386;
	mul.f32 	%f389, %f26, %f388;
	st.global.f32 	[%rd102], %f389;
	add.s64 	%rd103, %rd102, %rd99;
	ld.global.f32 	%f390, [%rd103];
	sub.f32 	%f391, %f390, %f546;
	fma.rn.f32 	%f392, %f391, 0f3BBB989D, 0f3F000000;
	cvt.sat.f32.f32 	%f393, %f392;
	fma.rm.f32 	%f394, %f393, %f341, %f340;
	add.f32 	%f395, %f394, 0fCB40007F;
	neg.f32 	%f396, %f395;
	fma.rn.f32 	%f397, %f391, 0f3FB8AA3B, %f396;
	fma.rn.f32 	%f398, %f391, 0f32A57060, %f397;
	mov.b32 	%r134, %f394;
	shl.b32 	%r135, %r134, 23;
	mov.b32 	%f399, %r135;
	ex2.approx.ftz.f32 	%f400, %f398;
	mul.f32 	%f401, %f400, %f399;
	mul.f32 	%f402, %f26, %f401;
	st.global.f32 	[%rd103], %f402;
	add.s64 	%rd104, %rd103, %rd99;
	ld.global.f32 	%f403, [%rd104];
	sub.f32 	%f404, %f403, %f546;
	fma.rn.f32 	%f405, %f404, 0f3BBB989D, 0f3F000000;
	cvt.sat.f32.f32 	%f406, %f405;
	fma.rm.f32 	%f407, %f406, %f341, %f340;
	add.f32 	%f408, %f407, 0fCB40007F;
	neg.f32 	%f409, %f408;
	fma.rn.f32 	%f410, %f404, 0f3FB8AA3B, %f409;
	fma.rn.f32 	%f411, %f404, 0f32A57060, %f410;
	mov.b32 	%r136, %f407;
	shl.b32 	%r137, %r136, 23;
	mov.b32 	%f412, %r137;
	ex2.approx.ftz.f32 	%f413, %f411;
	mul.f32 	%f414, %f413, %f412;
	mul.f32 	%f415, %f26, %f414;
	st.global.f32 	[%rd104], %f415;
	add.s64 	%rd105, %rd104, %rd99;
	ld.global.f32 	%f416, [%rd105];
	sub.f32 	%f417, %f416, %f546;
	fma.rn.f32 	%f418, %f417, 0f3BBB989D, 0f3F000000;
	cvt.sat.f32.f32 	%f419, %f418;
	fma.rm.f32 	%f420, %f419, %f341, %f340;
	add.f32 	%f421, %f420, 0fCB40007F;
	neg.f32 	%f422, %f421;
	fma.rn.f32 	%f423, %f417, 0f3FB8AA3B, %f422;
	fma.rn.f32 	%f424, %f417, 0f32A57060, %f423;
	mov.b32 	%r138, %f420;
	shl.b32 	%r139, %r138, 23;
	mov.b32 	%f425, %r139;
	ex2.approx.ftz.f32 	%f426, %f424;
	mul.f32 	%f427, %f426, %f425;
	mul.f32 	%f428, %f26, %f427;
	st.global.f32 	[%rd105], %f428;
	add.s64 	%rd106, %rd105, %rd99;
	ld.global.f32 	%f429, [%rd106];
	sub.f32 	%f430, %f429, %f546;
	fma.rn.f32 	%f431, %f430, 0f3BBB989D, 0f3F000000;
	cvt.sat.f32.f32 	%f432, %f431;
	fma.rm.f32 	%f433, %f432, %f341, %f340;
	add.f32 	%f434, %f433, 0fCB40007F;
	neg.f32 	%f435, %f434;
	fma.rn.f32 	%f436, %f430, 0f3FB8AA3B, %f435;
	fma.rn.f32 	%f437, %f430, 0f32A57060, %f436;
	mov.b32 	%r140, %f433;
	shl.b32 	%r141, %r140, 23;
	mov.b32 	%f438, %r141;
	ex2.approx.ftz.f32 	%f439, %f437;
	mul.f32 	%f440, %f439, %f438;
	mul.f32 	%f441, %f26, %f440;
	st.global.f32 	[%rd106], %f441;
	add.s32 	%r180, %r180, 8;
	add.s32 	%r179, %r179, %r63;
	setp.ne.s32 	%p59, %r180, 0;
	@%p59 bra 	$L__BB0_41;
$L__BB0_42:
	setp.eq.s32 	%p60, %r60, 0;
	@%p60 bra 	$L__BB0_50;
	and.b32  	%r69, %r74, 3;
	setp.lt.u32 	%p61, %r60, 4;
	@%p61 bra 	$L__BB0_45;
	mad.lo.s32 	%r142, %r182, %r74, %r3;
	mul.wide.s32 	%rd107, %r142, 4;
	add.s64 	%rd108, %rd1, %rd107;
	ld.global.f32 	%f442, [%rd108];
	sub.f32 	%f443, %f442, %f546;
	fma.rn.f32 	%f444, %f443, 0f3BBB989D, 0f3F000000;
	cvt.sat.f32.f32 	%f445, %f444;
	mov.f32 	%f446, 0f4B400001;
	mov.f32 	%f447, 0f437C0000;
	fma.rm.f32 	%f448, %f445, %f447, %f446;
	add.f32 	%f449, %f448, 0fCB40007F;
	neg.f32 	%f450, %f449;
	fma.rn.f32 	%f451, %f443, 0f3FB8AA3B, %f450;
	fma.rn.f32 	%f452, %f443, 0f32A57060, %f451;
	mov.b32 	%r143, %f448;
	shl.b32 	%r144, %r143, 23;
	mov.b32 	%f453, %r144;
	ex2.approx.ftz.f32 	%f454, %f452;
	mul.f32 	%f455, %f454, %f453;
	mul.f32 	%f456, %f26, %f455;
	st.global.f32 	[%rd108], %f456;
	mul.wide.u32 	%rd109, %r74, 4;
	add.s64 	%rd110, %rd108, %rd109;
	ld.global.f32 	%f457, [%rd110];
	sub.f32 	%f458, %f457, %f546;
	fma.rn.f32 	%f459, %f458, 0f3BBB989D, 0f3F000000;
	cvt.sat.f32.f32 	%f460, %f459;
	fma.rm.f32 	%f461, %f460, %f447, %f446;
	add.f32 	%f462, %f461, 0fCB40007F;
	neg.f32 	%f463, %f462;
	fma.rn.f32 	%f464, %f458, 0f3FB8AA3B, %f463;
	fma.rn.f32 	%f465, %f458, 0f32A57060, %f464;
	mov.b32 	%r145, %f461;
	shl.b32 	%r146, %r145, 23;
	mov.b32 	%f466, %r146;
	ex2.approx.ftz.f32 	%f467, %f465;
	mul.f32 	%f468, %f467, %f466;
	mul.f32 	%f469, %f26, %f468;
	st.global.f32 	[%rd110], %f469;
	add.s64 	%rd111, %rd110, %rd109;
	ld.global.f32 	%f470, [%rd111];
	sub.f32 	%f471, %f470, %f546;
	fma.rn.f32 	%f472, %f471, 0f3BBB989D, 0f3F000000;
	cvt.sat.f32.f32 	%f473, %f472;
	fma.rm.f32 	%f474, %f473, %f447, %f446;
	add.f32 	%f475, %f474, 0fCB40007F;
	neg.f32 	%f476, %f475;
	fma.rn.f32 	%f477, %f471, 0f3FB8AA3B, %f476;
	fma.rn.f32 	%f478, %f471, 0f32A57060, %f477;
	mov.b32 	%r147, %f474;
	shl.b32 	%r148, %r147, 23;
	mov.b32 	%f479, %r148;
	ex2.approx.ftz.f32 	%f480, %f478;
	mul.f32 	%f481, %f480, %f479;
	mul.f32 	%f482, %f26, %f481;
	st.global.f32 	[%rd111], %f482;
	add.s64 	%rd112, %rd111, %rd109;
	ld.global.f32 	%f483, [%rd112];
	sub.f32 	%f484, %f483, %f546;
	fma.rn.f32 	%f485, %f484, 0f3BBB989D, 0f3F000000;
	cvt.sat.f32.f32 	%f486, %f485;
	fma.rm.f32 	%f487, %f486, %f447, %f446;
	add.f32 	%f488, %f487, 0fCB40007F;
	neg.f32 	%f489, %f488;
	fma.rn.f32 	%f490, %f484, 0f3FB8AA3B, %f489;
	fma.rn.f32 	%f491, %f484, 0f32A57060, %f490;
	mov.b32 	%r149, %f487;
	shl.b32 	%r150, %r149, 23;
	mov.b32 	%f492, %r150;
	ex2.approx.ftz.f32 	%f493, %f491;
	mul.f32 	%f494, %f493, %f492;
	mul.f32 	%f495, %f26, %f494;
	st.global.f32 	[%rd112], %f495;
	add.s32 	%r182, %r182, 4;
$L__BB0_45:
	setp.eq.s32 	%p62, %r69, 0;
	@%p62 bra 	$L__BB0_50;
	setp.eq.s32 	%p63, %r69, 1;
	@%p63 bra 	$L__BB0_48;
	mad.lo.s32 	%r151, %r182, %r74, %r3;
	mul.wide.s32 	%rd113, %r151, 4;
	add.s64 	%rd114, %rd1, %rd113;
	ld.global.f32 	%f496, [%rd114];
	sub.f32 	%f497, %f496, %f546;
	fma.rn.f32 	%f498, %f497, 0f3BBB989D, 0f3F000000;
	cvt.sat.f32.f32 	%f499, %f498;
	mov.f32 	%f500, 0f4B400001;
	mov.f32 	%f501, 0f437C0000;
	fma.rm.f32 	%f502, %f499, %f501, %f500;
	add.f32 	%f503, %f502, 0fCB40007F;
	neg.f32 	%f504, %f503;
	fma.rn.f32 	%f505, %f497, 0f3FB8AA3B, %f504;
	fma.rn.f32 	%f506, %f497, 0f32A57060, %f505;
	mov.b32 	%r152, %f502;
	shl.b32 	%r153, %r152, 23;
	mov.b32 	%f507, %r153;
	ex2.approx.ftz.f32 	%f508, %f506;
	mul.f32 	%f509, %f508, %f507;
	mul.f32 	%f510, %f26, %f509;
	st.global.f32 	[%rd114], %f510;
	mul.wide.u32 	%rd115, %r74, 4;
	add.s64 	%rd116, %rd114, %rd115;
	ld.global.f32 	%f511, [%rd116];
	sub.f32 	%f512, %f511, %f546;
	fma.rn.f32 	%f513, %f512, 0f3BBB989D, 0f3F000000;
	cvt.sat.f32.f32 	%f514, %f513;
	fma.rm.f32 	%f515, %f514, %f501, %f500;
	add.f32 	%f516, %f515, 0fCB40007F;
	neg.f32 	%f517, %f516;
	fma.rn.f32 	%f518, %f512, 0f3FB8AA3B, %f517;
	fma.rn.f32 	%f519, %f512, 0f32A57060, %f518;
	mov.b32 	%r154, %f515;
	shl.b32 	%r155, %r154, 23;
	mov.b32 	%f520, %r155;
	ex2.approx.ftz.f32 	%f521, %f519;
	mul.f32 	%f522, %f521, %f520;
	mul.f32 	%f523, %f26, %f522;
	st.global.f32 	[%rd116], %f523;
	add.s32 	%r182, %r182, 2;
$L__BB0_48:
	and.b32  	%r156, %r74, 1;
	setp.eq.b32 	%p64, %r156, 1;
	not.pred 	%p65, %p64;
	@%p65 bra 	$L__BB0_50;
	mad.lo.s32 	%r157, %r182, %r74, %r3;
	mul.wide.s32 	%rd117, %r157, 4;
	add.s64 	%rd118, %rd1, %rd117;
	ld.global.f32 	%f524, [%rd118];
	sub.f32 	%f525, %f524, %f546;
	fma.rn.f32 	%f526, %f525, 0f3BBB989D, 0f3F000000;
	cvt.sat.f32.f32 	%f527, %f526;
	mov.f32 	%f528, 0f4B400001;
	mov.f32 	%f529, 0f437C0000;
	fma.rm.f32 	%f530, %f527, %f529, %f528;
	add.f32 	%f531, %f530, 0fCB40007F;
	neg.f32 	%f532, %f531;
	fma.rn.f32 	%f533, %f525, 0f3FB8AA3B, %f532;
	fma.rn.f32 	%f534, %f525, 0f32A57060, %f533;
	mov.b32 	%r158, %f530;
	shl.b32 	%r159, %r158, 23;
	mov.b32 	%f535, %r159;
	ex2.approx.ftz.f32 	%f536, %f534;
	mul.f32 	%f537, %f536, %f535;
	mul.f32 	%f538, %f26, %f537;
	st.global.f32 	[%rd118], %f538;
$L__BB0_50:
	ret;

}
	// .globl	_Z24max_sum_exp_kernel_largePfifii
.visible .entry _Z24max_sum_exp_kernel_largePfifii(
	.param .u64 .ptr .align 1 _Z24max_sum_exp_kernel_largePfifii_param_0,
	.param .u32 _Z24max_sum_exp_kernel_largePfifii_param_1,
	.param .f32 _Z24max_sum_exp_kernel_largePfifii_param_2,
	.param .u32 _Z24max_sum_exp_kernel_largePfifii_param_3,
	.param .u32 _Z24max_sum_exp_kernel_largePfifii_param_4
)
{
	.reg .pred 	%p<41>;
	.reg .b32 	%r<136>;
	.reg .b32 	%f<479>;
	.reg .b64 	%rd<69>;

	ld.param.u64 	%rd2, [_Z24max_sum_exp_kernel_largePfifii_param_0];
	ld.param.u32 	%r39, [_Z24max_sum_exp_kernel_largePfifii_param_1];
	ld.param.f32 	%f25, [_Z24max_sum_exp_kernel_largePfifii_param_2];
	ld.param.u32 	%r40, [_Z24max_sum_exp_kernel_largePfifii_param_3];
	ld.param.u32 	%r41, [_Z24max_sum_exp_kernel_largePfifii_param_4];
	cvta.to.global.u64 	%rd1, %rd2;
	setp.lt.s32 	%p1, %r41, 1;
	@%p1 bra 	$L__BB1_4;
	setp.lt.s32 	%p2, %r39, 1;
	@%p2 bra 	$L__BB1_4;
	add.s32 	%r1, %r39, -1;
	and.b32  	%r2, %r39, 7;
	add.s32 	%r3, %r2, -1;
	and.b32  	%r4, %r39, 3;
	add.s32 	%r5, %r4, -1;
	and.b32  	%r6, %r39, 2147483640;
	and.b32  	%r7, %r39, 1;
	neg.s32 	%r8, %r6;
	shl.b32 	%r9, %r39, 3;
	mov.u32 	%r10, %ntid.x;
	mul.lo.s32 	%r43, %r39, %r39;
	mul.lo.s32 	%r11, %r43, %r40;
	mov.u32 	%r44, %ctaid.x;
	mov.u32 	%r45, %tid.x;
	mad.lo.s32 	%r12, %r43, %r44, %r45;
	mov.b32 	%r122, 0;
	mul.wide.u32 	%rd65, %r39, 4;
$L__BB1_3:
	mad.lo.s32 	%r14, %r122, %r10, %r12;
	setp.lt.s32 	%p3, %r14, %r11;
	@%p3 bra 	$L__BB1_25;
$L__BB1_4:
	ret;
$L__BB1_5:
	.pragma "nounroll";
	mad.lo.s32 	%r88, %r126, %r39, %r14;
	mul.wide.s32 	%rd47, %r88, 4;
	add.s64 	%rd48, %rd1, %rd47;
	ld.global.f32 	%f260, [%rd48];
	sub.f32 	%f261, %f260, %f478;
	fma.rn.f32 	%f262, %f261, 0f3BBB989D, 0f3F000000;
	cvt.sat.f32.f32 	%f263, %f262;
	mov.f32 	%f264, 0f4B400001;
	mov.f32 	%f265, 0f437C0000;
	fma.rm.f32 	%f266, %f263, %f265, %f264;
	add.f32 	%f267, %f266, 0fCB40007F;
	neg.f32 	%f268, %f267;
	fma.rn.f32 	%f269, %f261, 0f3FB8AA3B, %f268;
	fma.rn.f32 	%f270, %f261, 0f32A57060, %f269;
	mov.b32 	%r89, %f266;
	shl.b32 	%r90, %r89, 23;
	mov.b32 	%f271, %r90;
	ex2.approx.ftz.f32 	%f272, %f270;
	mul.f32 	%f273, %f272, %f271;
	div.rn.f32 	%f274, %f273, %f471;
	st.global.f32 	[%rd48], %f274;
	mul.wide.u32 	%rd49, %r39, 4;
	add.s64 	%rd50, %rd48, %rd49;
	ld.global.f32 	%f275, [%rd50];
	sub.f32 	%f276, %f275, %f478;
	fma.rn.f32 	%f277, %f276, 0f3BBB989D, 0f3F000000;
	cvt.sat.f32.f32 	%f278, %f277;
	fma.rm.f32 	%f279, %f278, %f265, %f264;
	add.f32 	%f280, %f279, 0fCB40007F;
	neg.f32 	%f281, %f280;
	fma.rn.f32 	%f282, %f276, 0f3FB8AA3B, %f281;
	fma.rn.f32 	%f283, %f276, 0f32A57060, %f282;
	mov.b32 	%r91, %f279;
	shl.b32 	%r92, %r91, 23;
	mov.b32 	%f284, %r92;
	ex2.approx.ftz.f32 	%f285, %f283;
	mul.f32 	%f286, %f285, %f284;
	div.rn.f32 	%f287, %f286, %f471;
	st.global.f32 	[%rd50], %f287;
	add.s64 	%rd51, %rd50, %rd49;
	ld.global.f32 	%f288, [%rd51];
	sub.f32 	%f289, %f288, %f478;
	fma.rn.f32 	%f290, %f289, 0f3BBB989D, 0f3F000000;
	cvt.sat.f32.f32 	%f291, %f290;
	fma.rm.f32 	%f292, %f291, %f265, %f264;
	add.f32 	%f293, %f292, 0fCB40007F;
	neg.f32 	%f294, %f293;
	fma.rn.f32 	%f295, %f289, 0f3FB8AA3B, %f294;
	fma.rn.f32 	%f296, %f289, 0f32A57060, %f295;
	mov.b32 	%r93, %f292;
	shl.b32 	%r94, %r93, 23;
	mov.b32 	%f297, %r94;
	ex2.approx.ftz.f32 	%f298, %f296;
	mul.f32 	%f299, %f298, %f297;
	div.rn.f32 	%f300, %f299, %f471;
	st.global.f32 	[%rd51], %f300;
	add.s64 	%rd52, %rd51, %rd49;
	ld.global.f32 	%f301, [%rd52];
	sub.f32 	%f302, %f301, %f478;
	fma.rn.f32 	%f303, %f302, 0f3BBB989D, 0f3F000000;
	cvt.sat.f32.f32 	%f304, %f303;
	fma.rm.f32 	%f305, %f304, %f265, %f264;
	add.f32 	%f306, %f305, 0fCB40007F;
	neg.f32 	%f307, %f306;
	fma.rn.f32 	%f308, %f302, 0f3FB8AA3B, %f307;
	fma.rn.f32 	%f309, %f302, 0f32A57060, %f308;
	mov.b32 	%r95, %f305;
	shl.b32 	%r96, %r95, 23;
	mov.b32 	%f310, %r96;
	ex2.approx.ftz.f32 	%f311, %f309;
	mul.f32 	%f312, %f311, %f310;
	div.rn.f32 	%f313, %f312, %f471;
	st.global.f32 	[%rd52], %f313;
	add.s64 	%rd53, %rd52, %rd49;
	ld.global.f32 	%f314, [%rd53];
	sub.f32 	%f315, %f314, %f478;
	fma.rn.f32 	%f316, %f315, 0f3BBB989D, 0f3F000000;
	cvt.sat.f32.f32 	%f317, %f316;
	fma.rm.f32 	%f318, %f317, %f265, %f264;
	add.f32 	%f319, %f318, 0fCB40007F;
	neg.f32 	%f320, %f319;
	fma.rn.f32 	%f321, %f315, 0f3FB8AA3B, %f320;
	fma.rn.f32 	%f322, %f315, 0f32A57060, %f321;
	mov.b32 	%r97, %f318;
	shl.b32 	%r98, %r97, 23;
	mov.b32 	%f323, %r98;
	ex2.approx.ftz.f32 	%f324, %f322;
	mul.f32 	%f325, %f324, %f323;
	div.rn.f32 	%f326, %f325, %f471;
	st.global.f32 	[%rd53], %f326;
	add.s64 	%rd54, %rd53, %rd49;
	ld.global.f32 	%f327, [%rd54];
	sub.f32 	%f328, %f327, %f478;
	fma.rn.f32 	%f329, %f328, 0f3BBB989D, 0f3F000000;
	cvt.sat.f32.f32 	%f330, %f329;
	fma.rm.f32 	%f331, %f330, %f265, %f264;
	add.f32 	%f332, %f331, 0fCB40007F;
	neg.f32 	%f333, %f332;
	fma.rn.f32 	%f334, %f328, 0f3FB8AA3B, %f333;
	fma.rn.f32 	%f335, %f328, 0f32A57060, %f334;
	mov.b32 	%r99, %f331;
	shl.b32 	%r100, %r99, 23;
	mov.b32 	%f336, %r100;
	ex2.approx.ftz.f32 	%f337, %f335;
	mul.f32 	%f338, %f337, %f336;
	div.rn.f32 	%f339, %f338, %f471;
	st.global.f32 	[%rd54], %f339;
	add.s64 	%rd55, %rd54, %rd49;
	ld.global.f32 	%f340, [%rd55];
	sub.f32 	%f341, %f340, %f478;
	fma.rn.f32 	%f342, %f341, 0f3BBB989D, 0f3F000000;
	cvt.sat.f32.f32 	%f343, %f342;
	fma.rm.f32 	%f344, %f343, %f265, %f264;
	add.f32 	%f345, %f344, 0fCB40007F;
	neg.f32 	%f346, %f345;
	fma.rn.f32 	%f347, %f341, 0f3FB8AA3B, %f346;
	fma.rn.f32 	%f348, %f341, 0f32A57060, %f347;
	mov.b32 	%r101, %f344;
	shl.b32 	%r102, %r101, 23;
	mov.b32 	%f349, %r102;
	ex2.approx.ftz.f32 	%f350, %f348;
	mul.f32 	%f351, %f350, %f349;
	div.rn.f32 	%f352, %f351, %f471;
	st.global.f32 	[%rd55], %f352;
	add.s64 	%rd56, %rd55, %rd49;
	ld.global.f32 	%f353, [%rd56];
	sub.f32 	%f354, %f353, %f478;
	fma.rn.f32 	%f355, %f354, 0f3BBB989D, 0f3F000000;
	cvt.sat.f32.f32 	%f356, %f355;
	fma.rm.f32 	%f357, %f356, %f265, %f264;
	add.f32 	%f358, %f357, 0fCB40007F;
	neg.f32 	%f359, %f358;
	fma.rn.f32 	%f360, %f354, 0f3FB8AA3B, %f359;
	fma.rn.f32 	%f361, %f354, 0f32A57060, %f360;
	mov.b32 	%r103, %f357;
	shl.b32 	%r104, %r103, 23;
	mov.b32 	%f362, %r104;
	ex2.approx.ftz.f32 	%f363, %f361;
	mul.f32 	%f364, %f363, %f362;
	div.rn.f32 	%f365, %f364, %f471;
	st.global.f32 	[%rd56], %f365;
	add.s32 	%r126, %r126, 8;
	setp.ne.s32 	%p34, %r126, %r6;
	mov.u32 	%r128, %r6;
	@%p34 bra 	$L__BB1_5;
$L__BB1_6:
	setp.eq.s32 	%p35, %r2, 0;
	@%p35 bra 	$L__BB1_14;
	setp.lt.u32 	%p36, %r3, 3;
	@%p36 bra 	$L__BB1_9;
	mad.lo.s32 	%r105, %r128, %r39, %r14;
	mul.wide.s32 	%rd57, %r105, 4;
	add.s64 	%rd58, %rd1, %rd57;
	ld.global.f32 	%f366, [%rd58];
	sub.f32 	%f367, %f366, %f478;
	fma.rn.f32 	%f368, %f367, 0f3BBB989D, 0f3F000000;
	cvt.sat.f32.f32 	%f369, %f368;
	mov.f32 	%f370, 0f4B400001;
	mov.f32 	%f371, 0f437C0000;
	fma.rm.f32 	%f372, %f369, %f371, %f370;
	add.f32 	%f373, %f372, 0fCB40007F;
	neg.f32 	%f374, %f373;
	fma.rn.f32 	%f375, %f367, 0f3FB8AA3B, %f374;
	fma.rn.f32 	%f376, %f367, 0f32A57060, %f375;
	mov.b32 	%r106, %f372;
	shl.b32 	%r107, %r106, 23;
	mov.b32 	%f377, %r107;
	ex2.approx.ftz.f32 	%f378, %f376;
	mul.f32 	%f379, %f378, %f377;
	div.rn.f32 	%f380, %f379, %f471;
	st.global.f32 	[%rd58], %f380;
	add.s64 	%rd60, %rd58, %rd65;
	ld.global.f32 	%f381, [%rd60];
	sub.f32 	%f382, %f381, %f478;
	fma.rn.f32 	%f383, %f382, 0f3BBB989D, 0f3F000000;
	cvt.sat.f32.f32 	%f384, %f383;
	fma.rm.f32 	%f385, %f384, %f371, %f370;
	add.f32 	%f386, %f385, 0fCB40007F;
	neg.f32 	%f387, %f386;
	fma.rn.f32 	%f388, %f382, 0f3FB8AA3B, %f387;
	fma.rn.f32 	%f389, %f382, 0f32A57060, %f388;
	mov.b32 	%r108, %f385;
	shl.b32 	%r109, %r108, 23;
	mov.b32 	%f390, %r109;
	ex2.approx.ftz.f32 	%f391, %f389;
	mul.f32 	%f392, %f391, %f390;
	div.rn.f32 	%f393, %f392, %f471;
	st.global.f32 	[%rd60], %f393;
	add.s64 	%rd61, %rd60, %rd65;
	ld.global.f32 	%f394, [%rd61];
	sub.f32 	%f395, %f394, %f478;
	fma.rn.f32 	%f396, %f395, 0f3BBB989D, 0f3F000000;
	cvt.sat.f32.f32 	%f397, %f396;
	fma.rm.f32 	%f398, %f397, %f371, %f370;
	add.f32 	%f399, %f398, 0fCB40007F;
	neg.f32 	%f400, %f399;
	fma.rn.f32 	%f401, %f395, 0f3FB8AA3B, %f400;
	fma.rn.f32 	%f402, %f395, 0f32A57060, %f401;
	mov.b32 	%r110, %f398;
	shl.b32 	%r111, %r110, 23;
	mov.b32 	%f403, %r111;
	ex2.approx.ftz.f32 	%f404, %f402;
	mul.f32 	%f405, %f404, %f403;
	div.rn.f32 	%f406, %f405, %f471;
	st.global.f32 	[%rd61], %f406;
	add.s64 	%rd62, %rd61, %rd65;
	ld.global.f32 	%f407, [%rd62];
	sub.f32 	%f408, %f407, %f478;
	fma.rn.f32 	%f409, %f408, 0f3BBB989D, 0f3F000000;
	cvt.sat.f32.f32 	%f410, %f409;
	fma.rm.f32 	%f411, %f410, %f371, %f370;
	add.f32 	%f412, %f411, 0fCB40007F;
	neg.f32 	%f413, %f412;
	fma.rn.f32 	%f414, %f408, 0f3FB8AA3B, %f413;
	fma.rn.f32 	%f415, %f408, 0f32A57060, %f414;
	mov.b32 	%r112, %f411;
	shl.b32 	%r113, %r112, 23;
	mov.b32 	%f416, %r113;
	ex2.approx.ftz.f32 	%f417, %f415;
	mul.f32 	%f418, %f417, %f416;
	div.rn.f32 	%f419, %f418, %f471;
	st.global.f32 	[%rd62], %f419;
	add.s32 	%r128, %r128, 4;
$L__BB1_9:
	setp.eq.s32 	%p37, %r4, 0;
	@%p37 bra 	$L__BB1_14;
	setp.eq.s32 	%p38, %r5, 0;
	@%p38 bra 	$L__BB1_12;
	mad.lo.s32 	%r114, %r128, %r39, %r14;
	mul.wide.s32 	%rd63, %r114, 4;
	add.s64 	%rd64, %rd1, %rd63;
	ld.global.f32 	%f420, [%rd64];
	sub.f32 	%f421, %f420, %f478;
	fma.rn.f32 	%f422, %f421, 0f3BBB989D, 0f3F000000;
	cvt.sat.f32.f32 	%f423, %f422;
	mov.f32 	%f424, 0f4B400001;
	mov.f32 	%f425, 0f437C0000;
	fma.rm.f32 	%f426, %f423, %f425, %f424;
	add.f32 	%f427, %f426, 0fCB40007F;
	neg.f32 	%f428, %f427;
	fma.rn.f32 	%f429, %f421, 0f3FB8AA3B, %f428;
	fma.rn.f32 	%f430, %f421, 0f32A57060, %f429;
	mov.b32 	%r115, %f426;
	shl.b32 	%r116, %r115, 23;
	mov.b32 	%f431, %r116;
	ex2.approx.ftz.f32 	%f432, %f430;
	mul.f32 	%f433, %f432, %f431;
	div.rn.f32 	%f434, %f433, %f471;
	st.global.f32 	[%rd64], %f434;
	add.s64 	%rd66, %rd64, %rd65;
	ld.global.f32 	%f435, [%rd66];
	sub.f32 	%f436, %f435, %f478;
	fma.rn.f32 	%f437, %f436, 0f3BBB989D, 0f3F000000;
	cvt.sat.f32.f32 	%f438, %f437;
	fma.rm.f32 	%f439, %f438, %f425, %f424;
	add.f32 	%f440, %f439, 0fCB40007F;
	neg.f32 	%f441, %f440;
	fma.rn.f32 	%f442, %f436, 0f3FB8AA3B, %f441;
	fma.rn.f32 	%f443, %f436, 0f32A57060, %f442;
	mov.b32 	%r117, %f439;
	shl.b32 	%r118, %r117, 23;
	mov.b32 	%f444, %r118;
	ex2.approx.ftz.f32 	%f445, %f443;
	mul.f32 	%f446, %f445, %f444;
	div.rn.f32 	%f447, %f446, %f471;
	st.global.f32 	[%rd66], %f447;
	add.s32 	%r128, %r128, 2;
$L__BB1_12:
	setp.eq.s32 	%p39, %r7, 0;
	@%p39 bra 	$L__BB1_14;
	mad.lo.s32 	%r119, %r128, %r39, %r14;
	mul.wide.s32 	%rd67, %r119, 4;
	add.s64 	%rd68, %rd1, %rd67;
	ld.global.f32 	%f448, [%rd68];
	sub.f32 	%f449, %f448, %f478;
	fma.rn.f32 	%f450, %f449, 0f3BBB989D, 0f3F000000;
	cvt.sat.f32.f32 	%f451, %f450;
	mov.f32 	%f452, 0f4B400001;
	mov.f32 	%f453, 0f437C0000;
	fma.rm.f32 	%f454, %f451, %f453, %f452;
	add.f32 	%f455, %f454, 0fCB40007F;
	neg.f32 	%f456, %f455;
	fma.rn.f32 	%f457, %f449, 0f3FB8AA3B, %f456;
	fma.rn.f32 	%f458, %f449, 0f32A57060, %f457;
	mov.b32 	%r120, %f454;
	shl.b32 	%r121, %r120, 23;
	mov.b32 	%f459, %r121;
	ex2.approx.ftz.f32 	%f460, %f458;
	mul.f32 	%f461, %f460, %f459;
	div.rn.f32 	%f462, %f461, %f471;
	st.global.f32 	[%rd68], %f462;
$L__BB1_14:
	add.s32 	%r122, %r122, 1;
	setp.eq.s32 	%p40, %r122, %r41;
	@%p40 bra 	$L__BB1_4;
	bra.uni 	$L__BB1_3;
$L__BB1_15:
	setp.eq.s32 	%p28, %r2, 0;
	@%p28 bra 	$L__BB1_23;
	setp.lt.u32 	%p29, %r3, 3;
	@%p29 bra 	$L__BB1_18;
	mad.lo.s32 	%r69, %r131, %r39, %r14;
	mul.wide.s32 	%rd35, %r69, 4;
	add.s64 	%rd36, %rd1, %rd35;
	ld.global.f32 	%f172, [%rd36];
	sub.f32 	%f173, %f172, %f478;
	fma.rn.f32 	%f174, %f173, 0f3BBB989D, 0f3F000000;
	cvt.sat.f32.f32 	%f175, %f174;
	mov.f32 	%f176, 0f4B400001;
	mov.f32 	%f177, 0f437C0000;
	fma.rm.f32 	%f178, %f175, %f177, %f176;
	add.f32 	%f179, %f178, 0fCB40007F;
	neg.f32 	%f180, %f179;
	fma.rn.f32 	%f181, %f173, 0f3FB8AA3B, %f180;
	fma.rn.f32 	%f182, %f173, 0f32A57060, %f181;
	mov.b32 	%r70, %f178;
	shl.b32 	%r71, %r70, 23;
	mov.b32 	%f183, %r71;
	ex2.approx.ftz.f32 	%f184, %f182;
	fma.rn.f32 	%f185, %f184, %f183, %f471;
	mul.wide.u32 	%rd37, %r39, 4;
	add.s64 	%rd38, %rd36, %rd37;
	ld.global.f32 	%f186, [%rd38];
	sub.f32 	%f187, %f186, %f478;
	fma.rn.f32 	%f188, %f187, 0f3BBB989D, 0f3F000000;
	cvt.sat.f32.f32 	%f189, %f188;
	fma.rm.f32 	%f190, %f189, %f177, %f176;
	add.f32 	%f191, %f190, 0fCB40007F;
	neg.f32 	%f192, %f191;
	fma.rn.f32 	%f193, %f187, 0f3FB8AA3B, %f192;
	fma.rn.f32 	%f194, %f187, 0f32A57060, %f193;
	mov.b32 	%r72, %f190;
	shl.b32 	%r73, %r72, 23;
	mov.b32 	%f195, %r73;
	ex2.approx.ftz.f32 	%f196, %f194;
	fma.rn.f32 	%f197, %f196, %f195, %f185;
	add.s64 	%rd39, %rd38, %rd37;
	ld.global.f32 	%f198, [%rd39];
	sub.f32 	%f199, %f198, %f478;
	fma.rn.f32 	%f200, %f199, 0f3BBB989D, 0f3F000000;
	cvt.sat.f32.f32 	%f201, %f200;
	fma.rm.f32 	%f202, %f201, %f177, %f176;
	add.f32 	%f203, %f202, 0fCB40007F;
	neg.f32 	%f204, %f203;
	fma.rn.f32 	%f205, %f199, 0f3FB8AA3B, %f204;
	fma.rn.f32 	%f206, %f199, 0f32A57060, %f205;
	mov.b32 	%r74, %f202;
	shl.b32 	%r75, %r74, 23;
	mov.b32 	%f207, %r75;
	ex2.approx.ftz.f32 	%f208, %f206;
	fma.rn.f32 	%f209, %f208, %f207, %f197;
	add.s64 	%rd40, %rd39, %rd37;
	ld.global.f32 	%f210, [%rd40];
	sub.f32 	%f211, %f210, %f478;
	fma.rn.f32 	%f212, %f211, 0f3BBB989D, 0f3F000000;
	cvt.sat.f32.f32 	%f213, %f212;
	fma.rm.f32 	%f214, %f213, %f177, %f176;
	add.f32 	%f215, %f214, 0fCB40007F;
	neg.f32 	%f216, %f215;
	fma.rn.f32 	%f217, %f211, 0f3FB8AA3B, %f216;
	fma.rn.f32 	%f218, %f211, 0f32A57060, %f217;
	mov.b32 	%r76, %f214;
	shl.b32 	%r77, %r76, 23;
	mov.b32 	%f219, %r77;
	ex2.approx.ftz.f32 	%f220, %f218;
	fma.rn.f32 	%f471, %f220, %f219, %f209;
	add.s32 	%r131, %r131, 4;
$L__BB1_18:
	setp.eq.s32 	%p30, %r4, 0;
	@%p30 bra 	$L__BB1_23;
	setp.eq.s32 	%p31, %r5, 0;
	@%p31 bra 	$L__BB1_21;
	mad.lo.s32 	%r78, %r131, %r39, %r14;
	mul.wide.s32 	%rd41, %r78, 4;
	add.s64 	%rd42, %rd1, %rd41;
	ld.global.f32 	%f222, [%rd42];
	sub.f32 	%f223, %f222, %f478;
	fma.rn.f32 	%f224, %f223, 0f3BBB989D, 0f3F000000;
	cvt.sat.f32.f32 	%f225, %f224;
	mov.f32 	%f226, 0f4B400001;
	mov.f32 	%f227, 0f437C0000;
	fma.rm.f32 	%f228, %f225, %f227, %f226;
	add.f32 	%f229, %f228, 0fCB40007F;
	neg.f32 	%f230, %f229;
	fma.rn.f32 	%f231, %f223, 0f3FB8AA3B, %f230;
	fma.rn.f32 	%f232, %f223, 0f32A57060, %f231;
	mov.b32 	%r79, %f228;
	shl.b32 	%r80, %r79, 23;
	mov.b32 	%f233, %r80;
	ex2.approx.ftz.f32 	%f234, %f232;
	fma.rn.f32 	%f235, %f234, %f233, %f471;
	mul.wide.u32 	%rd43, %r39, 4;
	add.s64 	%rd44, %rd42, %rd43;
	ld.global.f32 	%f236, [%rd44];
	sub.f32 	%f237, %f236, %f478;
	fma.rn.f32 	%f238, %f237, 0f3BBB989D, 0f3F000000;
	cvt.sat.f32.f32 	%f239, %f238;
	fma.rm.f32 	%f240, %f239, %f227, %f226;
	add.f32 	%f241, %f240, 0fCB40007F;
	neg.f32 	%f242, %f241;
	fma.rn.f32 	%f243, %f237, 0f3FB8AA3B, %f242;
	fma.rn.f32 	%f244, %f237, 0f32A57060, %f243;
	mov.b32 	%r81, %f240;
	shl.b32 	%r82, %r81, 23;
	mov.b32 	%f245, %r82;
	ex2.approx.ftz.f32 	%f246, %f244;
	fma.rn.f32 	%f471, %f246, %f245, %f235;
	add.s32 	%r131, %r131, 2;
$L__BB1_21:
	setp.eq.s32 	%p32, %r7, 0;
	@%p32 bra 	$L__BB1_23;
	mad.lo.s32 	%r83, %r131, %r39, %r14;
	mul.wide.s32 	%rd45, %r83, 4;
	add.s64 	%rd46, %rd1, %rd45;
	ld.global.f32 	%f247, [%rd46];
	sub.f32 	%f248, %f247, %f478;
	fma.rn.f32 	%f249, %f248, 0f3BBB989D, 0f3F000000;
	cvt.sat.f32.f32 	%f250, %f249;
	mov.f32 	%f251, 0f4B400001;
	mov.f32 	%f252, 0f437C0000;
	fma.rm.f32 	%f253, %f250, %f252, %f251;
	add.f32 	%f254, %f253, 0fCB40007F;
	neg.f32 	%f255, %f254;
	fma.rn.f32 	%f256, %f248, 0f3FB8AA3B, %f255;
	fma.rn.f32 	%f257, %f248, 0f32A57060, %f256;
	mov.b32 	%r84, %f253;
	shl.b32 	%r85, %r84, 23;
	mov.b32 	%f258, %r85;
	ex2.approx.ftz.f32 	%f259, %f257;
	fma.rn.f32 	%f471, %f259, %f258, %f471;
$L__BB1_23:
	setp.lt.u32 	%p33, %r1, 7;
	mov.b32 	%r128, 0;
	@%p33 bra 	$L__BB1_6;
	mov.b32 	%r126, 0;
	bra.uni 	$L__BB1_5;
$L__BB1_25:
	setp.lt.u32 	%p4, %r1, 7;
	mov.f32 	%f478, 0fC1200000;
	mov.b32 	%r134, 0;
	@%p4 bra 	$L__BB1_28;
	mov.f32 	%f478, 0fC1200000;
	mov.u32 	%r123, %r14;
	mov.u32 	%r124, %r8;
$L__BB1_27:
	.pragma "nounroll";
	mul.wide.s32 	%rd3, %r123, 4;
	add.s64 	%rd4, %rd1, %rd3;
	ld.global.f32 	%f29, [%rd4];
	mul.f32 	%f30, %f25, %f29;
	st.global.f32 	[%rd4], %f30;
	setp.lt.f32 	%p5, %f478, %f30;
	selp.f32 	%f31, %f30, %f478, %p5;
	mul.wide.u32 	%rd5, %r39, 4;
	add.s64 	%rd6, %rd4, %rd5;
	ld.global.f32 	%f32, [%rd6];
	mul.f32 	%f33, %f25, %f32;
	st.global.f32 	[%rd6], %f33;
	setp.lt.f32 	%p6, %f31, %f33;
	selp.f32 	%f34, %f33, %f31, %p6;
	add.s64 	%rd7, %rd6, %rd5;
	ld.global.f32 	%f35, [%rd7];
	mul.f32 	%f36, %f25, %f35;
	st.global.f32 	[%rd7], %f36;
	setp.lt.f32 	%p7, %f34, %f36;
	selp.f32 	%f37, %f36, %f34, %p7;
	add.s64 	%rd8, %rd7, %rd5;
	ld.global.f32 	%f38, [%rd8];
	mul.f32 	%f39, %f25, %f38;
	st.global.f32 	[%rd8], %f39;
	setp.lt.f32 	%p8, %f37, %f39;
	selp.f32 	%f40, %f39, %f37, %p8;
	add.s64 	%rd9, %rd8, %rd5;
	ld.global.f32 	%f41, [%rd9];
	mul.f32 	%f42, %f25, %f41;
	st.global.f32 	[%rd9], %f42;
	setp.lt.f32 	%p9, %f40, %f42;
	selp.f32 	%f43, %f42, %f40, %p9;
	add.s64 	%rd10, %rd9, %rd5;
	ld.global.f32 	%f44, [%rd10];
	mul.f32 	%f45, %f25, %f44;
	st.global.f32 	[%rd10], %f45;
	setp.lt.f32 	%p10, %f43, %f45;
	selp.f32 	%f46, %f45, %f43, %p10;
	add.s64 	%rd11, %rd10, %rd5;
	ld.global.f32 	%f47, [%rd11];
	mul.f32 	%f48, %f25, %f47;
	st.global.f32 	[%rd11], %f48;
	setp.lt.f32 	%p11, %f46, %f48;
	selp.f32 	%f49, %f48, %f46, %p11;
	add.s64 	%rd12, %rd11, %rd5;
	ld.global.f32 	%f50, [%rd12];
	mul.f32 	%f51, %f25, %f50;
	st.global.f32 	[%rd12], %f51;
	setp.lt.f32 	%p12, %f49, %f51;
	selp.f32 	%f478, %f51, %f49, %p12;
	add.s32 	%r124, %r124, 8;
	add.s32 	%r123, %r123, %r9;
	setp.eq.s32 	%p13, %r124, 0;
	mov.u32 	%r134, %r6;
	@%p13 bra 	$L__BB1_28;
	bra.uni 	$L__BB1_27;
$L__BB1_28:
	setp.eq.s32 	%p14, %r2, 0;
	@%p14 bra 	$L__BB1_37;
	setp.lt.u32 	%p15, %r3, 3;
	@%p15 bra 	$L__BB1_31;
	mad.lo.s32 	%r47, %r134, %r39, %r14;
	mul.wide.s32 	%rd13, %r47, 4;
	add.s64 	%rd14, %rd1, %rd13;
	ld.global.f32 	%f53, [%rd14];
	mul.f32 	%f54, %f25, %f53;
	st.global.f32 	[%rd14], %f54;
	setp.lt.f32 	%p16, %f478, %f54;
	selp.f32 	%f55, %f54, %f478, %p16;
	mul.wide.u32 	%rd15, %r39, 4;
	add.s64 	%rd16, %rd14, %rd15;
	ld.global.f32 	%f56, [%rd16];
	mul.f32 	%f57, %f25, %f56;
	st.global.f32 	[%rd16], %f57;
	setp.lt.f32 	%p17, %f55, %f57;
	selp.f32 	%f58, %f57, %f55, %p17;
	add.s64 	%rd17, %rd16, %rd15;
	ld.global.f32 	%f59, [%rd17];
	mul.f32 	%f60, %f25, %f59;
	st.global.f32 	[%rd17], %f60;
	setp.lt.f32 	%p18, %f58, %f60;
	selp.f32 	%f61, %f60, %f58, %p18;
	add.s64 	%rd18, %rd17, %rd15;
	ld.global.f32 	%f62, [%rd18];
	mul.f32 	%f63, %f25, %f62;
	st.global.f32 	[%rd18], %f63;
	setp.lt.f32 	%p19, %f61, %f63;
	selp.f32 	%f478, %f63, %f61, %p19;
	add.s32 	%r134, %r134, 4;
$L__BB1_31:
	setp.eq.s32 	%p20, %r4, 0;
	@%p20 bra 	$L__BB1_37;
	setp.eq.s32 	%p21, %r5, 0;
	@%p21 bra 	$L__BB1_34;
	mad.lo.s32 	%r48, %r134, %r39, %r14;
	mul.wide.s32 	%rd19, %r48, 4;
	add.s64 	%rd20, %rd1, %rd19;
	ld.global.f32 	%f65, [%rd20];
	mul.f32 	%f66, %f25, %f65;
	st.global.f32 	[%rd20], %f66;
	setp.lt.f32 	%p22, %f478, %f66;
	selp.f32 	%f67, %f66, %f478, %p22;
	mul.wide.u32 	%rd21, %r39, 4;
	add.s64 	%rd22, %rd20, %rd21;
	ld.global.f32 	%f68, [%rd22];
	mul.f32 	%f69, %f25, %f68;
	st.global.f32 	[%rd22], %f69;
	setp.lt.f32 	%p23, %f67, %f69;
	selp.f32 	%f478, %f69, %f67, %p23;
	add.s32 	%r134, %r134, 2;
$L__BB1_34:
	setp.eq.s32 	%p24, %r7, 0;
	@%p24 bra 	$L__BB1_37;
	mad.lo.s32 	%r49, %r134, %r39, %r14;
	mul.wide.s32 	%rd23, %r49, 4;
	add.s64 	%rd24, %rd1, %rd23;
	ld.global.f32 	%f70, [%rd24];
	mul.f32 	%f23, %f25, %f70;
	st.global.f32 	[%rd24], %f23;
	setp.geu.f32 	%p25, %f478, %f23;
	@%p25 bra 	$L__BB1_37;
	mov.f32 	%f478, %f23;
$L__BB1_37:
	setp.lt.u32 	%p26, %r1, 7;
	mov.f32 	%f471, 0f00000000;
	mov.b32 	%r131, 0;
	@%p26 bra 	$L__BB1_15;
	mov.f32 	%f471, 0f00000000;
	mov.b32 	%r125, 0;
$L__BB1_39:
	.pragma "nounroll";
	mad.lo.s32 	%r52, %r125, %r39, %r14;
	mul.wide.s32 	%rd25, %r52, 4;
	add.s64 	%rd26, %rd1, %rd25;
	ld.global.f32 	%f74, [%rd26];
	sub.f32 	%f75, %f74, %f478;
	fma.rn.f32 	%f76, %f75, 0f3BBB989D, 0f3F000000;
	cvt.sat.f32.f32 	%f77, %f76;
	mov.f32 	%f78, 0f4B400001;
	mov.f32 	%f79, 0f437C0000;
	fma.rm.f32 	%f80, %f77, %f79, %f78;
	add.f32 	%f81, %f80, 0fCB40007F;
	neg.f32 	%f82, %f81;
	fma.rn.f32 	%f83, %f75, 0f3FB8AA3B, %f82;
	fma.rn.f32 	%f84, %f75, 0f32A57060, %f83;
	mov.b32 	%r53, %f80;
	shl.b32 	%r54, %r53, 23;
	mov.b32 	%f85, %r54;
	ex2.approx.ftz.f32 	%f86, %f84;
	fma.rn.f32 	%f87, %f86, %f85, %f471;
	mul.wide.u32 	%rd27, %r39, 4;
	add.s64 	%rd28, %rd26, %rd27;
	ld.global.f32 	%f88, [%rd28];
	sub.f32 	%f89, %f88, %f478;
	fma.rn.f32 	%f90, %f89, 0f3BBB989D, 0f3F000000;
	cvt.sat.f32.f32 	%f91, %f90;
	fma.rm.f32 	%f92, %f91, %f79, %f78;
	add.f32 	%f93, %f92, 0fCB40007F;
	neg.f32 	%f94, %f93;
	fma.rn.f32 	%f95, %f89, 0f3FB8AA3B, %f94;
	fma.rn.f32 	%f96, %f89, 0f32A57060, %f95;
	mov.b32 	%r55, %f92;
	shl.b32 	%r56, %r55, 23;
	mov.b32 	%f97, %r56;
	ex2.approx.ftz.f32 	%f98, %f96;
	fma.rn.f32 	%f99, %f98, %f97, %f87;
	add.s64 	%rd29, %rd28, %rd27;
	ld.global.f32 	%f100, [%rd29];
	sub.f32 	%f101, %f100, %f478;
	fma.rn.f32 	%f102, %f101, 0f3BBB989D, 0f3F000000;
	cvt.sat.f32.f32 	%f103, %f102;
	fma.rm.f32 	%f104, %f103, %f79, %f78;
	add.f32 	%f105, %f104, 0fCB40007F;
	neg.f32 	%f106, %f105;
	fma.rn.f32 	%f107, %f101, 0f3FB8AA3B, %f106;
	fma.rn.f32 	%f108, %f101, 0f32A57060, %f107;
	mov.b32 	%r57, %f104;
	shl.b32 	%r58, %r57, 23;
	mov.b32 	%f109, %r58;
	ex2.approx.ftz.f32 	%f110, %f108;
	fma.rn.f32 	%f111, %f110, %f109, %f99;
	add.s64 	%rd30, %rd29, %rd27;
	ld.global.f32 	%f112, [%rd30];
	sub.f32 	%f113, %f112, %f478;
	fma.rn.f32 	%f114, %f113, 0f3BBB989D, 0f3F000000;
	cvt.sat.f32.f32 	%f115, %f114;
	fma.rm.f32 	%f116, %f115, %f79, %f78;
	add.f32 	%f117, %f116, 0fCB40007F;
	neg.f32 	%f118, %f117;
	fma.rn.f32 	%f119, %f113, 0f3FB8AA3B, %f118;
	fma.rn.f32 	%f120, %f113, 0f32A57060, %f119;
	mov.b32 	%r59, %f116;
	shl.b32 	%r60, %r59, 23;
	mov.b32 	%f121, %r60;
	ex2.approx.ftz.f32 	%f122, %f120;
	fma.rn.f32 	%f123, %f122, %f121, %f111;
	add.s64 	%rd31, %rd30, %rd27;
	ld.global.f32 	%f124, [%rd31];
	sub.f32 	%f125, %f124, %f478;
	fma.rn.f32 	%f126, %f125, 0f3BBB989D, 0f3F000000;
	cvt.sat.f32.f32 	%f127, %f126;
	fma.rm.f32 	%f128, %f127, %f79, %f78;
	add.f32 	%f129, %f128, 0fCB40007F;
	neg.f32 	%f130, %f129;
	fma.rn.f32 	%f131, %f125, 0f3FB8AA3B, %f130;
	fma.rn.f32 	%f132, %f125, 0f32A57060, %f131;
	mov.b32 	%r61, %f128;
	shl.b32 	%r62, %r61, 23;
	mov.b32 	%f133, %r62;
	ex2.approx.ftz.f32 	%f134, %f132;
	fma.rn.f32 	%f135, %f134, %f133, %f123;
	add.s64 	%rd32, %rd31, %rd27;
	ld.global.f32 	%f136, [%rd32];
	sub.f32 	%f137, %f136, %f478;
	fma.rn.f32 	%f138, %f137, 0f3BBB989D, 0f3F000000;
	cvt.sat.f32.f32 	%f139, %f138;
	fma.rm.f32 	%f140, %f139, %f79, %f78;
	add.f32 	%f141, %f140, 0fCB40007F;
	neg.f32 	%f142, %f141;
	fma.rn.f32 	%f143, %f137, 0f3FB8AA3B, %f142;
	fma.rn.f32 	%f144, %f137, 0f32A57060, %f143;
	mov.b32 	%r63, %f140;
	shl.b32 	%r64, %r63, 23;
	mov.b32 	%f145, %r64;
	ex2.approx.ftz.f32 	%f146, %f144;
	fma.rn.f32 	%f147, %f146, %f145, %f135;
	add.s64 	%rd33, %rd32, %rd27;
	ld.global.f32 	%f148, [%rd33];
	sub.f32 	%f149, %f148, %f478;
	fma.rn.f32 	%f150, %f149, 0f3BBB989D, 0f3F000000;
	cvt.sat.f32.f32 	%f151, %f150;
	fma.rm.f32 	%f152, %f151, %f79, %f78;
	add.f32 	%f153, %f152, 0fCB40007F;
	neg.f32 	%f154, %f153;
	fma.rn.f32 	%f155, %f149, 0f3FB8AA3B, %f154;
	fma.rn.f32 	%f156, %f149, 0f32A57060, %f155;
	mov.b32 	%r65, %f152;
	shl.b32 	%r66, %r65, 23;
	mov.b32 	%f157, %r66;
	ex2.approx.ftz.f32 	%f158, %f156;
	fma.rn.f32 	%f159, %f158, %f157, %f147;
	add.s64 	%rd34, %rd33, %rd27;
	ld.global.f32 	%f160, [%rd34];
	sub.f32 	%f161, %f160, %f478;
	fma.rn.f32 	%f162, %f161, 0f3BBB989D, 0f3F000000;
	cvt.sat.f32.f32 	%f163, %f162;
	fma.rm.f32 	%f164, %f163, %f79, %f78;
	add.f32 	%f165, %f164, 0fCB40007F;
	neg.f32 	%f166, %f165;
	fma.rn.f32 	%f167, %f161, 0f3FB8AA3B, %f166;
	fma.rn.f32 	%f168, %f161, 0f32A57060, %f167;
	mov.b32 	%r67, %f164;
	shl.b32 	%r68, %r67, 23;
	mov.b32 	%f169, %r68;
	ex2.approx.ftz.f32 	%f170, %f168;
	fma.rn.f32 	%f471, %f170, %f169, %f159;
	add.s32 	%r125, %r125, 8;
	setp.eq.s32 	%p27, %r125, %r6;
	mov.u32 	%r131, %r6;
	@%p27 bra 	$L__BB1_15;
	bra.uni 	$L__BB1_39;

}
	// .globl	_Z29softmax_scale_backward_kernelPfS_S_S_iiif
.visible .entry _Z29softmax_scale_backward_kernelPfS_S_S_iiif(
	.param .u64 .ptr .align 1 _Z29softmax_scale_backward_kernelPfS_S_S_iiif_param_0,
	.param .u64 .ptr .align 1 _Z29softmax_scale_backward_kernelPfS_S_S_iiif_param_1,
	.param .u64 .ptr .align 1 _Z29softmax_scale_backward_kernelPfS_S_S_iiif_param_2,
	.param .u64 .ptr .align 1 _Z29softmax_scale_backward_kernelPfS_S_S_iiif_param_3,
	.param .u32 _Z29softmax_scale_backward_kernelPfS_S_S_iiif_param_4,
	.param .u32 _Z29softmax_scale_backward_kernelPfS_S_S_iiif_param_5,
	.param .u32 _Z29softmax_scale_backward_kernelPfS_S_S_iiif_param_6,
	.param .f32 _Z29softmax_scale_backward_kernelPfS_S_S_iiif_param_7
)
{
	.reg .pred 	%p<28>;
	.reg .b32 	%r<99>;
	.reg .b32 	%f<246>;
	.reg .b64 	%rd<160>;

	ld.param.u64 	%rd4, [_Z29softmax_scale_backward_kernelPfS_S_S_iiif_param_0];
	ld.param.u64 	%rd5, [_Z29softmax_scale_backward_kernelPfS_S_S_iiif_param_1];
	ld.param.u64 	%rd6, [_Z29softmax_scale_backward_kernelPfS_S_S_iiif_param_3];
	ld.param.u32 	%r60, [_Z29softmax_scale_backward_kernelPfS_S_S_iiif_param_4];
	ld.param.u32 	%r61, [_Z29softmax_scale_backward_kernelPfS_S_S_iiif_param_6];
	ld.param.f32 	%f14, [_Z29softmax_scale_backward_kernelPfS_S_S_iiif_param_7];
	cvta.to.global.u64 	%rd1, %rd6;
	cvta.to.global.u64 	%rd2, %rd5;
	cvta.to.global.u64 	%rd3, %rd4;
	mov.u32 	%r62, %ctaid.x;
	mov.u32 	%r63, %ntid.x;
	mul.lo.s32 	%r1, %r62, %r63;
	mov.u32 	%r2, %tid.x;
	mad.lo.s32 	%r3, %r1, %r60, %r2;
	mul.lo.s32 	%r64, %r60, %r60;
	mul.lo.s32 	%r65, %r64, %r61;
	setp.ge.s32 	%p1, %r3, %r65;
	@%p1 bra 	$L__BB2_38;
	setp.lt.s32 	%p2, %r60, 1;
	mov.f32 	%f244, 0f00000000;
	@%p2 bra 	$L__BB2_26;
	add.s32 	%r4, %r60, -1;
	and.b32  	%r5, %r60, 15;
	setp.lt.u32 	%p3, %r4, 15;
	mov.b32 	%r80, 0;
	@%p3 bra 	$L__BB2_5;
	and.b32  	%r80, %r60, 2147483632;
	neg.s32 	%r86, %r80;
	shl.b32 	%r8, %r60, 4;
	mul.wide.u32 	%rd10, %r60, 4;
	mov.u32 	%r85, %r3;
$L__BB2_4:
	.pragma "nounroll";
	mul.wide.s32 	%rd7, %r85, 4;
	add.s64 	%rd8, %rd3, %rd7;
	ld.global.f32 	%f16, [%rd8];
	add.s64 	%rd9, %rd2, %rd7;
	ld.global.f32 	%f17, [%rd9];
	mul.f32 	%f18, %f16, %f17;
	st.global.f32 	[%rd8], %f18;
	add.s64 	%rd11, %rd8, %rd10;
	ld.global.f32 	%f19, [%rd11];
	add.s64 	%rd12, %rd9, %rd10;
	ld.global.f32 	%f20, [%rd12];
	mul.f32 	%f21, %f19, %f20;
	st.global.f32 	[%rd11], %f21;
	add.s64 	%rd13, %rd11, %rd10;
	ld.global.f32 	%f22, [%rd13];
	add.s64 	%rd14, %rd12, %rd10;
	ld.global.f32 	%f23, [%rd14];
	mul.f32 	%f24, %f22, %f23;
	st.global.f32 	[%rd13], %f24;
	add.s64 	%rd15, %rd13, %rd10;
	ld.global.f32 	%f25, [%rd15];
	add.s64 	%rd16, %rd14, %rd10;
	ld.global.f32 	%f26, [%rd16];
	mul.f32 	%f27, %f25, %f26;
	st.global.f32 	[%rd15], %f27;
	add.s64 	%rd17, %rd15, %rd10;
	ld.global.f32 	%f28, [%rd17];
	add.s64 	%rd18, %rd16, %rd10;
	ld.global.f32 	%f29, [%rd18];
	mul.f32 	%f30, %f28, %f29;
	st.global.f32 	[%rd17], %f30;
	add.s64 	%rd19, %rd17, %rd10;
	ld.global.f32 	%f31, [%rd19];
	add.s64 	%rd20, %rd18, %rd10;
	ld.global.f32 	%f32, [%rd20];
	mul.f32 	%f33, %f31, %f32;
	st.global.f32 	[%rd19], %f33;
	add.s64 	%rd21, %rd19, %rd10;
	ld.global.f32 	%f34, [%rd21];
	add.s64 	%rd22, %rd20, %rd10;
	ld.global.f32 	%f35, [%rd22];
	mul.f32 	%f36, %f34, %f35;
	st.global.f32 	[%rd21], %f36;
	add.s64 	%rd23, %rd21, %rd10;
	ld.global.f32 	%f37, [%rd23];
	add.s64 	%rd24, %rd22, %rd10;
	ld.global.f32 	%f38, [%rd24];
	mul.f32 	%f39, %f37, %f38;
	st.global.f32 	[%rd23], %f39;
	add.s64 	%rd25, %rd23, %rd10;
	ld.global.f32 	%f40, [%rd25];
	add.s64 	%rd26, %rd24, %rd10;
	ld.global.f32 	%f41, [%rd26];
	mul.f32 	%f42, %f40, %f41;
	st.global.f32 	[%rd25], %f42;
	add.s64 	%rd27, %rd25, %rd10;
	ld.global.f32 	%f43, [%rd27];
	add.s64 	%rd28, %rd26, %rd10;
	ld.global.f32 	%f44, [%rd28];
	mul.f32 	%f45, %f43, %f44;
	st.global.f32 	[%rd27], %f45;
	add.s64 	%rd29, %rd27, %rd10;
	ld.global.f32 	%f46, [%rd29];
	add.s64 	%rd30, %rd28, %rd10;
	ld.global.f32 	%f47, [%rd30];
	mul.f32 	%f48, %f46, %f47;
	st.global.f32 	[%rd29], %f48;
	add.s64 	%rd31, %rd29, %rd10;
	ld.global.f32 	%f49, [%rd31];
	add.s64 	%rd32, %rd30, %rd10;
	ld.global.f32 	%f50, [%rd32];
	mul.f32 	%f51, %f49, %f50;
	st.global.f32 	[%rd31], %f51;
	add.s64 	%rd33, %rd31, %rd10;
	ld.global.f32 	%f52, [%rd33];
	add.s64 	%rd34, %rd32, %rd10;
	ld.global.f32 	%f53, [%rd34];
	mul.f32 	%f54, %f52, %f53;
	st.global.f32 	[%rd33], %f54;
	add.s64 	%rd35, %rd33, %rd10;
	ld.global.f32 	%f55, [%rd35];
	add.s64 	%rd36, %rd34, %rd10;
	ld.global.f32 	%f56, [%rd36];
	mul.f32 	%f57, %f55, %f56;
	st.global.f32 	[%rd35], %f57;
	add.s64 	%rd37, %rd35, %rd10;
	ld.global.f32 	%f58, [%rd37];
	add.s64 	%rd38, %rd36, %rd10;
	ld.global.f32 	%f59, [%rd38];
	mul.f32 	%f60, %f58, %f59;
	st.global.f32 	[%rd37], %f60;
	add.s64 	%rd39, %rd37, %rd10;
	ld.global.f32 	%f61, [%rd39];
	add.s64 	%rd40, %rd38, %rd10;
	ld.global.f32 	%f62, [%rd40];
	mul.f32 	%f63, %f61, %f62;
	st.global.f32 	[%rd39], %f63;
	add.s32 	%r86, %r86, 16;
	add.s32 	%r85, %r85, %r8;
	setp.eq.s32 	%p4, %r86, 0;
	@%p4 bra 	$L__BB2_5;
	bra.uni 	$L__BB2_4;
$L__BB2_5:
	setp.eq.s32 	%p5, %r5, 0;
	@%p5 bra 	$L__BB2_14;
	and.b32  	%r10, %r60, 7;
	setp.lt.u32 	%p6, %r5, 8;
	@%p6 bra 	$L__BB2_8;
	mad.lo.s32 	%r67, %r80, %r60, %r3;
	mul.wide.s32 	%rd41, %r67, 4;
	add.s64 	%rd42, %rd3, %rd41;
	ld.global.f32 	%f64, [%rd42];
	add.s64 	%rd43, %rd2, %rd41;
	ld.global.f32 	%f65, [%rd43];
	mul.f32 	%f66, %f64, %f65;
	st.global.f32 	[%rd42], %f66;
	mul.wide.u32 	%rd44, %r60, 4;
	add.s64 	%rd45, %rd42, %rd44;
	ld.global.f32 	%f67, [%rd45];
	add.s64 	%rd46, %rd43, %rd44;
	ld.global.f32 	%f68, [%rd46];
	mul.f32 	%f69, %f67, %f68;
	st.global.f32 	[%rd45], %f69;
	add.s64 	%rd47, %rd45, %rd44;
	ld.global.f32 	%f70, [%rd47];
	add.s64 	%rd48, %rd46, %rd44;
	ld.global.f32 	%f71, [%rd48];
	mul.f32 	%f72, %f70, %f71;
	st.global.f32 	[%rd47], %f72;
	add.s64 	%rd49, %rd47, %rd44;
	ld.global.f32 	%f73, [%rd49];
	add.s64 	%rd50, %rd48, %rd44;
	ld.global.f32 	%f74, [%rd50];
	mul.f32 	%f75, %f73, %f74;
	st.global.f32 	[%rd49], %f75;
	add.s64 	%rd51, %rd49, %rd44;
	ld.global.f32 	%f76, [%rd51];
	add.s64 	%rd52, %rd50, %rd44;
	ld.global.f32 	%f77, [%rd52];
	mul.f32 	%f78, %f76, %f77;
	st.global.f32 	[%rd51], %f78;
	add.s64 	%rd53, %rd51, %rd44;
	ld.global.f32 	%f79, [%rd53];
	add.s64 	%rd54, %rd52, %rd44;
	ld.global.f32 	%f80, [%rd54];
	mul.f32 	%f81, %f79, %f80;
	st.global.f32 	[%rd53], %f81;
	add.s64 	%rd55, %rd53, %rd44;
	ld.global.f32 	%f82, [%rd55];
	add.s64 	%rd56, %rd54, %rd44;
	ld.global.f32 	%f83, [%rd56];
	mul.f32 	%f84, %f82, %f83;
	st.global.f32 	[%rd55], %f84;
	add.s64 	%rd57, %rd55, %rd44;
	ld.global.f32 	%f85, [%rd57];
	add.s64 	%rd58, %rd56, %rd44;
	ld.global.f32 	%f86, [%rd58];
	mul.f32 	%f87, %f85, %f86;
	st.global.f32 	[%rd57], %f87;
	add.s32 	%r80, %r80, 8;
$L__BB2_8:
	setp.eq.s32 	%p7, %r10, 0;
	@%p7 bra 	$L__BB2_14;
	and.b32  	%r13, %r60, 3;
	setp.lt.u32 	%p8, %r10, 4;
	@%p8 bra 	$L__BB2_11;
	mad.lo.s32 	%r68, %r80, %r60, %r3;
	mul.wide.s32 	%rd59, %r68, 4;
	add.s64 	%rd60, %rd3, %rd59;
	ld.global.f32 	%f88, [%rd60];
	add.s64 	%rd61, %rd2, %rd59;
	ld.global.f32 	%f89, [%rd61];
	mul.f32 	%f90, %f88, %f89;
	st.global.f32 	[%rd60], %f90;
	mul.wide.u32 	%rd62, %r60, 4;
	add.s64 	%rd63, %rd60, %rd62;
	ld.global.f32 	%f91, [%rd63];
	add.s64 	%rd64, %rd61, %rd62;
	ld.global.f32 	%f92, [%rd64];
	mul.f32 	%f93, %f91, %f92;
	st.global.f32 	[%rd63], %f93;
	add.s64 	%rd65, %rd63, %rd62;
	ld.global.f32 	%f94, [%rd65];
	add.s64 	%rd66, %rd64, %rd62;
	ld.global.f32 	%f95, [%rd66];
	mul.f32 	%f96, %f94, %f95;
	st.global.f32 	[%rd65], %f96;
	add.s64 	%rd67, %rd65, %rd62;
	ld.global.f32 	%f97, [%rd67];
	add.s64 	%rd68, %rd66, %rd62;
	ld.global.f32 	%f98, [%rd68];
	mul.f32 	%f99, %f97, %f98;
	st.global.f32 	[%rd67], %f99;
	add.s32 	%r80, %r80, 4;
$L__BB2_11:
	setp.eq.s32 	%p9, %r13, 0;
	@%p9 bra 	$L__BB2_14;
	add.s32 	%r69, %r80, %r1;
	mad.lo.s32 	%r84, %r60, %r69, %r2;
	neg.s32 	%r83, %r13;
$L__BB2_13:
	.pragma "nounroll";
	mul.wide.s32 	%rd69, %r84, 4;
	add.s64 	%rd70, %rd2, %rd69;
	add.s64 	%rd71, %rd3, %rd69;
	ld.global.f32 	%f100, [%rd71];
	ld.global.f32 	%f101, [%rd70];
	mul.f32 	%f102, %f100, %f101;
	st.global.f32 	[%rd71], %f102;
	add.s32 	%r84, %r84, %r60;
	add.s32 	%r83, %r83, 1;
	setp.ne.s32 	%p10, %r83, 0;
	@%p10 bra 	$L__BB2_13;
$L__BB2_14:
	setp.lt.u32 	%p11, %r4, 15;
	mov.f32 	%f244, 0f00000000;
	mov.b32 	%r87, 0;
	@%p11 bra 	$L__BB2_17;
	and.b32  	%r87, %r60, 2147483632;
	neg.s32 	%r93, %r87;
	shl.b32 	%r24, %r60, 4;
	mov.f32 	%f244, 0f00000000;
	mul.wide.u32 	%rd74, %r60, 4;
	mov.u32 	%r92, %r3;
$L__BB2_16:
	.pragma "nounroll";
	mul.wide.s32 	%rd72, %r92, 4;
	add.s64 	%rd73, %rd3, %rd72;
	ld.global.f32 	%f106, [%rd73];
	add.f32 	%f107, %f244, %f106;
	add.s64 	%rd75, %rd73, %rd74;
	ld.global.f32 	%f108, [%rd75];
	add.f32 	%f109, %f107, %f108;
	add.s64 	%rd76, %rd75, %rd74;
	ld.global.f32 	%f110, [%rd76];
	add.f32 	%f111, %f109, %f110;
	add.s64 	%rd77, %rd76, %rd74;
	ld.global.f32 	%f112, [%rd77];
	add.f32 	%f113, %f111, %f112;
	add.s64 	%rd78, %rd77, %rd74;
	ld.global.f32 	%f114, [%rd78];
	add.f32 	%f115, %f113, %f114;
	add.s64 	%rd79, %rd78, %rd74;
	ld.global.f32 	%f116, [%rd79];
	add.f32 	%f117, %f115, %f116;
	add.s64 	%rd80, %rd79, %rd74;
	ld.global.f32 	%f118, [%rd80];
	add.f32 	%f119, %f117, %f118;
	add.s64 	%rd81, %rd80, %rd74;
	ld.global.f32 	%f120, [%rd81];
	add.f32 	%f121, %f119, %f120;
	add.s64 	%rd82, %rd81, %rd74;
	ld.global.f32 	%f122, [%rd82];
	add.f32 	%f123, %f121, %f122;
	add.s64 	%rd83, %rd82, %rd74;
	ld.global.f32 	%f124, [%rd83];
	add.f32 	%f125, %f123, %f124;
	add.s64 	%rd84, %rd83, %rd74;
	ld.global.f32 	%f126, [%rd84];
	add.f32 	%f127, %f125, %f126;
	add.s64 	%rd85, %rd84, %rd74;
	ld.global.f32 	%f128, [%rd85];
	add.f32 	%f129, %f127, %f128;
	add.s64 	%rd86, %rd85, %rd74;
	ld.global.f32 	%f130, [%rd86];
	add.f32 	%f131, %f129, %f130;
	add.s64 	%rd87, %rd86, %rd74;
	ld.global.f32 	%f132, [%rd87];
	add.f32 	%f133, %f131, %f132;
	add.s64 	%rd88, %rd87, %rd74;
	ld.global.f32 	%f134, [%rd88];
	add.f32 	%f135, %f133, %f134;
	add.s64 	%rd89, %rd88, %rd74;
	ld.global.f32 	%f136, [%rd89];
	add.f32 	%f244, %f135, %f136;
	add.s32 	%r93, %r93, 16;
	add.s32 	%r92, %r92, %r24;
	setp.eq.s32 	%p12, %r93, 0;
	@%p12 bra 	$L__BB2_17;
	bra.uni 	$L__BB2_16;
$L__BB2_17:
	setp.eq.s32 	%p13, %r5, 0;
	@%p13 bra 	$L__BB2_26;
	and.b32  	%r30, %r60, 7;
	setp.lt.u32 	%p14, %r5, 8;
	@%p14 bra 	$L__BB2_20;
	mad.lo.s32 	%r71, %r87, %r60, %r3;
	mul.wide.s32 	%rd90, %r71, 4;
	add.s64 	%rd91, %rd3, %rd90;
	ld.global.f32 	%f138, [%rd91];
	add.f32 	%f139, %f244, %f138;
	mul.wide.u32 	%rd92, %r60, 4;
	add.s64 	%rd93, %rd91, %rd92;
	ld.global.f32 	%f140, [%rd93];
	add.f32 	%f141, %f139, %f140;
	add.s64 	%rd94, %rd93, %rd92;
	ld.global.f32 	%f142, [%rd94];
	add.f32 	%f143, %f141, %f142;
	add.s64 	%rd95, %rd94, %rd92;
	ld.global.f32 	%f144, [%rd95];
	add.f32 	%f145, %f143, %f144;
	add.s64 	%rd96, %rd95, %rd92;
	ld.global.f32 	%f146, [%rd96];
	add.f32 	%f147, %f145, %f146;
	add.s64 	%rd97, %rd96, %rd92;
	ld.global.f32 	%f148, [%rd97];
	add.f32 	%f149, %f147, %f148;
	add.s64 	%rd98, %rd97, %rd92;
	ld.global.f32 	%f150, [%rd98];
	add.f32 	%f151, %f149, %f150;
	add.s64 	%rd99, %rd98, %rd92;
	ld.global.f32 	%f152, [%rd99];
	add.f32 	%f244, %f151, %f152;
	add.s32 	%r87, %r87, 8;
$L__BB2_20:
	setp.eq.s32 	%p15, %r30, 0;
	@%p15 bra 	$L__BB2_26;
	and.b32  	%r33, %r60, 3;
	setp.lt.u32 	%p16, %r30, 4;
	@%p16 bra 	$L__BB2_23;
	mad.lo.s32 	%r72, %r87, %r60, %r3;
	mul.wide.s32 	%rd100, %r72, 4;
	add.s64 	%rd101, %rd3, %rd100;
	ld.global.f32 	%f154, [%rd101];
	add.f32 	%f155, %f244, %f154;
	mul.wide.u32 	%rd102, %r60, 4;
	add.s64 	%rd103, %rd101, %rd102;
	ld.global.f32 	%f156, [%rd103];
	add.f32 	%f157, %f155, %f156;
	add.s64 	%rd104, %rd103, %rd102;
	ld.global.f32 	%f158, [%rd104];
	add.f32 	%f159, %f157, %f158;
	add.s64 	%rd105, %rd104, %rd102;
	ld.global.f32 	%f160, [%rd105];
	add.f32 	%f244, %f159, %f160;
	add.s32 	%r87, %r87, 4;
$L__BB2_23:
	setp.eq.s32 	%p17, %r33, 0;
	@%p17 bra 	$L__BB2_26;
	add.s32 	%r73, %r87, %r1;
	mad.lo.s32 	%r91, %r60, %r73, %r2;
	neg.s32 	%r90, %r33;
$L__BB2_25:
	.pragma "nounroll";
	mul.wide.s32 	%rd106, %r91, 4;
	add.s64 	%rd107, %rd3, %rd106;
	ld.global.f32 	%f161, [%rd107];
	add.f32 	%f244, %f244, %f161;
	add.s32 	%r91, %r91, %r60;
	add.s32 	%r90, %r90, 1;
	setp.ne.s32 	%p18, %r90, 0;
	@%p18 bra 	$L__BB2_25;
$L__BB2_26:
	setp.lt.s32 	%p19, %r60, 1;
	@%p19 bra 	$L__BB2_38;
	add.s32 	%r75, %r60, -1;
	and.b32  	%r42, %r60, 7;
	setp.lt.u32 	%p20, %r75, 7;
	mov.b32 	%r96, 0;
	@%p20 bra 	$L__BB2_30;
	and.b32  	%r96, %r60, 2147483640;
	neg.s32 	%r95, %r96;
	shl.b32 	%r45, %r60, 3;
	mul.wide.u32 	%rd112, %r60, 4;
	mov.u32 	%r94, %r3;
$L__BB2_29:
	.pragma "nounroll";
	mul.wide.s32 	%rd108, %r94, 4;
	add.s64 	%rd109, %rd3, %rd108;
	ld.global.f32 	%f162, [%rd109];
	add.s64 	%rd110, %rd2, %rd108;
	ld.global.f32 	%f163, [%rd110];
	mul.f32 	%f164, %f244, %f163;
	sub.f32 	%f165, %f162, %f164;
	mul.f32 	%f166, %f14, %f165;
	add.s64 	%rd111, %rd1, %rd108;
	st.global.f32 	[%rd111], %f166;
	add.s64 	%rd113, %rd109, %rd112;
	ld.global.f32 	%f167, [%rd113];
	add.s64 	%rd114, %rd110, %rd112;
	ld.global.f32 	%f168, [%rd114];
	mul.f32 	%f169, %f244, %f168;
	sub.f32 	%f170, %f167, %f169;
	mul.f32 	%f171, %f14, %f170;
	add.s64 	%rd115, %rd111, %rd112;
	st.global.f32 	[%rd115], %f171;
	add.s64 	%rd116, %rd113, %rd112;
	ld.global.f32 	%f172, [%rd116];
	add.s64 	%rd117, %rd114, %rd112;
	ld.global.f32 	%f173, [%rd117];
	mul.f32 	%f174, %f244, %f173;
	sub.f32 	%f175, %f172, %f174;
	mul.f32 	%f176, %f14, %f175;
	add.s64 	%rd118, %rd115, %rd112;
	st.global.f32 	[%rd118], %f176;
	add.s64 	%rd119, %rd116, %rd112;
	ld.global.f32 	%f177, [%rd119];
	add.s64 	%rd120, %rd117, %rd112;
	ld.global.f32 	%f178, [%rd120];
	mul.f32 	%f179, %f244, %f178;
	sub.f32 	%f180, %f177, %f179;
	mul.f32 	%f181, %f14, %f180;
	add.s64 	%rd121, %rd118, %rd112;
	st.global.f32 	[%rd121], %f181;
	add.s64 	%rd122, %rd119, %rd112;
	ld.global.f32 	%f182, [%rd122];
	add.s64 	%rd123, %rd120, %rd112;
	ld.global.f32 	%f183, [%rd123];
	mul.f32 	%f184, %f244, %f183;
	sub.f32 	%f185, %f182, %f184;
	mul.f32 	%f186, %f14, %f185;
	add.s64 	%rd124, %rd121, %rd112;
	st.global.f32 	[%rd124], %f186;
	add.s64 	%rd125, %rd122, %rd112;
	ld.global.f32 	%f187, [%rd125];
	add.s64 	%rd126, %rd123, %rd112;
	ld.global.f32 	%f188, [%rd126];
	mul.f32 	%f189, %f244, %f188;
	sub.f32 	%f190, %f187, %f189;
	mul.f32 	%f191, %f14, %f190;
	add.s64 	%rd127, %rd124, %rd112;
	st.global.f32 	[%rd127], %f191;
	add.s64 	%rd128, %rd125, %rd112;
	ld.global.f32 	%f192, [%rd128];
	add.s64 	%rd129, %rd126, %rd112;
	ld.global.f32 	%f193, [%rd129];
	mul.f32 	%f194, %f244, %f193;
	sub.f32 	%f195, %f192, %f194;
	mul.f32 	%f196, %f14, %f195;
	add.s64 	%rd130, %rd127, %rd112;
	st.global.f32 	[%rd130], %f196;
	add.s64 	%rd131, %rd128, %rd112;
	ld.global.f32 	%f197, [%rd131];
	add.s64 	%rd132, %rd129, %rd112;
	ld.global.f32 	%f198, [%rd132];
	mul.f32 	%f199, %f244, %f198;
	sub.f32 	%f200, %f197, %f199;
	mul.f32 	%f201, %f14, %f200;
	add.s64 	%rd133, %rd130, %rd112;
	st.global.f32 	[%rd133], %f201;
	add.s32 	%r95, %r95, 8;
	add.s32 	%r94, %r94, %r45;
	setp.ne.s32 	%p21, %r95, 0;
	@%p21 bra 	$L__BB2_29;
$L__BB2_30:
	setp.eq.s32 	%p22, %r42, 0;
	@%p22 bra 	$L__BB2_38;
	and.b32  	%r55, %r60, 3;
	setp.lt.u32 	%p23, %r42, 4;
	@%p23 bra 	$L__BB2_33;
	mad.lo.s32 	%r76, %r96, %r60, %r3;
	mul.wide.s32 	%rd134, %r76, 4;
	add.s64 	%rd135, %rd3, %rd134;
	ld.global.f32 	%f202, [%rd135];
	add.s64 	%rd136, %rd2, %rd134;
	ld.global.f32 	%f203, [%rd136];
	mul.f32 	%f204, %f244, %f203;
	sub.f32 	%f205, %f202, %f204;
	mul.f32 	%f206, %f14, %f205;
	add.s64 	%rd137, %rd1, %rd134;
	st.global.f32 	[%rd137], %f206;
	mul.wide.u32 	%rd138, %r60, 4;
	add.s64 	%rd139, %rd135, %rd138;
	ld.global.f32 	%f207, [%rd139];
	add.s64 	%rd140, %rd136, %rd138;
	ld.global.f32 	%f208, [%rd140];
	mul.f32 	%f209, %f244, %f208;
	sub.f32 	%f210, %f207, %f209;
	mul.f32 	%f211, %f14, %f210;
	add.s64 	%rd141, %rd137, %rd138;
	st.global.f32 	[%rd141], %f211;
	add.s64 	%rd142, %rd139, %rd138;
	ld.global.f32 	%f212, [%rd142];
	add.s64 	%rd143, %rd140, %rd138;
	ld.global.f32 	%f213, [%rd143];
	mul.f32 	%f214, %f244, %f213;
	sub.f32 	%f215, %f212, %f214;
	mul.f32 	%f216, %f14, %f215;
	add.s64 	%rd144, %rd141, %rd138;
	st.global.f32 	[%rd144], %f216;
	add.s64 	%rd145, %rd142, %rd138;
	ld.global.f32 	%f217, [%rd145];
	add.s64 	%rd146, %rd143, %rd138;
	ld.global.f32 	%f218, [%rd146];
	mul.f32 	%f219, %f244, %f218;
	sub.f32 	%f220, %f217, %f219;
	mul.f32 	%f221, %f14, %f220;
	add.s64 	%rd147, %rd144, %rd138;
	st.global.f32 	[%rd147], %f221;
	add.s32 	%r96, %r96, 4;
$L__BB2_33:
	setp.eq.s32 	%p24, %r55, 0;
	@%p24 bra 	$L__BB2_38;
	setp.eq.s32 	%p25, %r55, 1;
	@%p25 bra 	$L__BB2_36;
	mad.lo.s32 	%r77, %r96, %r60, %r3;
	mul.wide.s32 	%rd148, %r77, 4;
	add.s64 	%rd149, %rd3, %rd148;
	ld.global.f32 	%f222, [%rd149];
	add.s64 	%rd150, %rd2, %rd148;
	ld.global.f32 	%f223, [%rd150];
	mul.f32 	%f224, %f244, %f223;
	sub.f32 	%f225, %f222, %f224;
	mul.f32 	%f226, %f14, %f225;
	add.s64 	%rd151, %rd1, %rd148;
	st.global.f32 	[%rd151], %f226;
	mul.wide.u32 	%rd152, %r60, 4;
	add.s64 	%rd153, %rd149, %rd152;
	ld.global.f32 	%f227, [%rd153];
	add.s64 	%rd154, %rd150, %rd152;
	ld.global.f32 	%f228, [%rd154];
	mul.f32 	%f229, %f244, %f228;
	sub.f32 	%f230, %f227, %f229;
	mul.f32 	%f231, %f14, %f230;
	add.s64 	%rd155, %rd151, %rd152;
	st.global.f32 	[%rd155], %f231;
	add.s32 	%r96, %r96, 2;
$L__BB2_36:
	and.b32  	%r78, %r60, 1;
	setp.eq.b32 	%p26, %r78, 1;
	not.pred 	%p27, %p26;
	@%p27 bra 	$L__BB2_38;
	mad.lo.s32 	%r79, %r96, %r60, %r3;
	mul.wide.s32 	%rd156, %r79, 4;
	add.s64 	%rd157, %rd3, %rd156;
	ld.global.f32 	%f232, [%rd157];
	add.s64 	%rd158, %rd2, %rd156;
	ld.global.f32 	%f233, [%rd158];
	mul.f32 	%f234, %f244, %f233;
	sub.f32 	%f235, %f232, %f234;
	mul.f32 	%f236, %f14, %f235;
	add.s64 	%rd159, %rd1, %rd156;
	st.global.f32 	[%rd159], %f236;
$L__BB2_38:
	ret;

}
	// .globl	_Z35softmax_scale_backward_kernel_largePfS_S_S_iifi
.visible .entry _Z35softmax_scale_backward_kernel_largePfS_S_S_iifi(
	.param .u64 .ptr .align 1 _Z35softmax_scale_backward_kernel_largePfS_S_S_iifi_param_0,
	.param .u64 .ptr .align 1 _Z35softmax_scale_backward_kernel_largePfS_S_S_iifi_param_1,
	.param .u64 .ptr .align 1 _Z35softmax_scale_backward_kernel_largePfS_S_S_iifi_param_2,
	.param .u64 .ptr .align 1 _Z35softmax_scale_backward_kernel_largePfS_S_S_iifi_param_3,
	.param .u32 _Z35softmax_scale_backward_kernel_largePfS_S_S_iifi_param_4,
	.param .u32 _Z35softmax_scale_backward_kernel_largePfS_S_S_iifi_param_5,
	.param .f32 _Z35softmax_scale_backward_kernel_largePfS_S_S_iifi_param_6,
	.param .u32 _Z35softmax_scale_backward_kernel_largePfS_S_S_iifi_param_7
)
{
	.reg .pred 	%p<31>;
	.reg .b32 	%r<81>;
	.reg .b32 	%f<253>;
	.reg .b64 	%rd<168>;

	ld.param.u64 	%rd12, [_Z35softmax_scale_backward_kernel_largePfS_S_S_iifi_param_0];
	ld.param.u64 	%rd13, [_Z35softmax_scale_backward_kernel_largePfS_S_S_iifi_param_1];
	ld.param.u64 	%rd14, [_Z35softmax_scale_backward_kernel_largePfS_S_S_iifi_param_3];
	ld.param.u32 	%r36, [_Z35softmax_scale_backward_kernel_largePfS_S_S_iifi_param_4];
	ld.param.u32 	%r37, [_Z35softmax_scale_backward_kernel_largePfS_S_S_iifi_param_5];
	ld.param.f32 	%f15, [_Z35softmax_scale_backward_kernel_largePfS_S_S_iifi_param_6];
	ld.param.u32 	%r38, [_Z35softmax_scale_backward_kernel_largePfS_S_S_iifi_param_7];
	cvta.to.global.u64 	%rd1, %rd14;
	cvta.to.global.u64 	%rd2, %rd13;
	cvta.to.global.u64 	%rd3, %rd12;
	setp.lt.s32 	%p1, %r38, 1;
	@%p1 bra 	$L__BB3_4;
	setp.lt.s32 	%p2, %r36, 1;
	@%p2 bra 	$L__BB3_4;
	add.s32 	%r1, %r36, -1;
	and.b32  	%r2, %r36, 15;
	and.b32  	%r3, %r36, 7;
	and.b32  	%r4, %r36, 3;
	and.b32  	%r5, %r36, 2147483632;
	neg.s32 	%r6, %r5;
	mul.lo.s32 	%r40, %r36, %r36;
	mul.lo.s32 	%r7, %r40, %r37;
	mov.u32 	%r41, %ctaid.x;
	mov.u32 	%r42, %tid.x;
	mad.lo.s32 	%r8, %r40, %r41, %r42;
	mov.b32 	%r67, 0;
	mul.wide.u32 	%rd160, %r36, 4;
$L__BB3_3:
	mov.u32 	%r43, %ntid.x;
	mad.lo.s32 	%r10, %r67, %r43, %r8;
	setp.lt.s32 	%p3, %r10, %r7;
	@%p3 bra 	$L__BB3_28;
$L__BB3_4:
	ret;
$L__BB3_5:
	.pragma "nounroll";
	mul.wide.s32 	%rd15, %r68, 4;
	add.s64 	%rd16, %rd3, %rd15;
	ld.global.f32 	%f16, [%rd16];
	add.s64 	%rd17, %rd2, %rd15;
	ld.global.f32 	%f17, [%rd17];
	mul.f32 	%f18, %f16, %f17;
	st.global.f32 	[%rd16], %f18;
	mul.wide.u32 	%rd18, %r36, 4;
	add.s64 	%rd19, %rd16, %rd18;
	ld.global.f32 	%f19, [%rd19];
	add.s64 	%rd20, %rd17, %rd18;
	ld.global.f32 	%f20, [%rd20];
	mul.f32 	%f21, %f19, %f20;
	st.global.f32 	[%rd19], %f21;
	add.s64 	%rd21, %rd19, %rd18;
	ld.global.f32 	%f22, [%rd21];
	add.s64 	%rd22, %rd20, %rd18;
	ld.global.f32 	%f23, [%rd22];
	mul.f32 	%f24, %f22, %f23;
	st.global.f32 	[%rd21], %f24;
	add.s64 	%rd23, %rd21, %rd18;
	ld.global.f32 	%f25, [%rd23];
	add.s64 	%rd24, %rd22, %rd18;
	ld.global.f32 	%f26, [%rd24];
	mul.f32 	%f27, %f25, %f26;
	st.global.f32 	[%rd23], %f27;
	add.s64 	%rd25, %rd23, %rd18;
	ld.global.f32 	%f28, [%rd25];
	add.s64 	%rd26, %rd24, %rd18;
	ld.global.f32 	%f29, [%rd26];
	mul.f32 	%f30, %f28, %f29;
	st.global.f32 	[%rd25], %f30;
	add.s64 	%rd27, %rd25, %rd18;
	ld.global.f32 	%f31, [%rd27];
	add.s64 	%rd28, %rd26, %rd18;
	ld.global.f32 	%f32, [%rd28];
	mul.f32 	%f33, %f31, %f32;
	st.global.f32 	[%rd27], %f33;
	add.s64 	%rd29, %rd27, %rd18;
	ld.global.f32 	%f34, [%rd29];
	add.s64 	%rd30, %rd28, %rd18;
	ld.global.f32 	%f35, [%rd30];
	mul.f32 	%f36, %f34, %f35;
	st.global.f32 	[%rd29], %f36;
	add.s64 	%rd31, %rd29, %rd18;
	ld.global.f32 	%f37, [%rd31];
	add.s64 	%rd32, %rd30, %rd18;
	ld.global.f32 	%f38, [%rd32];
	mul.f32 	%f39, %f37, %f38;
	st.global.f32 	[%rd31], %f39;
	add.s64 	%rd33, %rd31, %rd18;
	ld.global.f32 	%f40, [%rd33];
	add.s64 	%rd34, %rd32, %rd18;
	ld.global.f32 	%f41, [%rd34];
	mul.f32 	%f42, %f40, %f41;
	st.global.f32 	[%rd33], %f42;
	add.s64 	%rd35, %rd33, %rd18;
	ld.global.f32 	%f43, [%rd35];
	add.s64 	%rd36, %rd34, %rd18;
	ld.global.f32 	%f44, [%rd36];
	mul.f32 	%f45, %f43, %f44;
	st.global.f32 	[%rd35], %f45;
	add.s64 	%rd37, %rd35, %rd18;
	ld.global.f32 	%f46, [%rd37];
	add.s64 	%rd38, %rd36, %rd18;
	ld.global.f32 	%f47, [%rd38];
	mul.f32 	%f48, %f46, %f47;
	st.global.f32 	[%rd37], %f48;
	add.s64 	%rd39, %rd37, %rd18;
	ld.global.f32 	%f49, [%rd39];
	add.s64 	%rd40, %rd38, %rd18;
	ld.global.f32 	%f50, [%rd40];
	mul.f32 	%f51, %f49, %f50;
	st.global.f32 	[%rd39], %f51;
	add.s64 	%rd41, %rd39, %rd18;
	ld.global.f32 	%f52, [%rd41];
	add.s64 	%rd42, %rd40, %rd18;
	ld.global.f32 	%f53, [%rd42];
	mul.f32 	%f54, %f52, %f53;
	st.global.f32 	[%rd41], %f54;
	add.s64 	%rd43, %rd41, %rd18;
	ld.global.f32 	%f55, [%rd43];
	add.s64 	%rd44, %rd42, %rd18;
	ld.global.f32 	%f56, [%rd44];
	mul.f32 	%f57, %f55, %f56;
	st.global.f32 	[%rd43], %f57;
	add.s64 	%rd45, %rd43, %rd18;
	ld.global.f32 	%f58, [%rd45];
	add.s64 	%rd46, %rd44, %rd18;
	ld.global.f32 	%f59, [%rd46];
	mul.f32 	%f60, %f58, %f59;
	st.global.f32 	[%rd45], %f60;
	add.s64 	%rd47, %rd45, %rd18;
	ld.global.f32 	%f61, [%rd47];
	add.s64 	%rd48, %rd46, %rd18;
	ld.global.f32 	%f62, [%rd48];
	mul.f32 	%f63, %f61, %f62;
	st.global.f32 	[%rd47], %f63;
	add.s32 	%r69, %r69, 16;
	shl.b32 	%r45, %r36, 4;
	add.s32 	%r68, %r68, %r45;
	setp.eq.s32 	%p5, %r69, 0;
	mov.u32 	%r79, %r5;
	@%p5 bra 	$L__BB3_29;
	bra.uni 	$L__BB3_5;
$L__BB3_6:
	.pragma "nounroll";
	mad.lo.s32 	%r61, %r71, %r36, %r10;
	mul.wide.s32 	%rd116, %r61, 4;
	add.s64 	%rd117, %rd3, %rd116;
	ld.global.f32 	%f170, [%rd117];
	add.s64 	%rd118, %rd2, %rd116;
	ld.global.f32 	%f171, [%rd118];
	mul.f32 	%f172, %f252, %f171;
	sub.f32 	%f173, %f170, %f172;
	mul.f32 	%f174, %f15, %f173;
	add.s64 	%rd119, %rd1, %rd116;
	st.global.f32 	[%rd119], %f174;
	mul.wide.u32 	%rd120, %r36, 4;
	add.s64 	%rd121, %rd117, %rd120;
	ld.global.f32 	%f175, [%rd121];
	add.s64 	%rd122, %rd118, %rd120;
	ld.global.f32 	%f176, [%rd122];
	mul.f32 	%f177, %f252, %f176;
	sub.f32 	%f178, %f175, %f177;
	mul.f32 	%f179, %f15, %f178;
	add.s64 	%rd123, %rd119, %rd120;
	st.global.f32 	[%rd123], %f179;
	add.s64 	%rd124, %rd121, %rd120;
	ld.global.f32 	%f180, [%rd124];
	add.s64 	%rd125, %rd122, %rd120;
	ld.global.f32 	%f181, [%rd125];
	mul.f32 	%f182, %f252, %f181;
	sub.f32 	%f183, %f180, %f182;
	mul.f32 	%f184, %f15, %f183;
	add.s64 	%rd126, %rd123, %rd120;
	st.global.f32 	[%rd126], %f184;
	add.s64 	%rd127, %rd124, %rd120;
	ld.global.f32 	%f185, [%rd127];
	add.s64 	%rd128, %rd125, %rd120;
	ld.global.f32 	%f186, [%rd128];
	mul.f32 	%f187, %f252, %f186;
	sub.f32 	%f188, %f185, %f187;
	mul.f32 	%f189, %f15, %f188;
	add.s64 	%rd129, %rd126, %rd120;
	st.global.f32 	[%rd129], %f189;
	add.s64 	%rd130, %rd127, %rd120;
	ld.global.f32 	%f190, [%rd130];
	add.s64 	%rd131, %rd128, %rd120;
	ld.global.f32 	%f191, [%rd131];
	mul.f32 	%f192, %f252, %f191;
	sub.f32 	%f193, %f190, %f192;
	mul.f32 	%f194, %f15, %f193;
	add.s64 	%rd132, %rd129, %rd120;
	st.global.f32 	[%rd132], %f194;
	add.s64 	%rd133, %rd130, %rd120;
	ld.global.f32 	%f195, [%rd133];
	add.s64 	%rd134, %rd131, %rd120;
	ld.global.f32 	%f196, [%rd134];
	mul.f32 	%f197, %f252, %f196;
	sub.f32 	%f198, %f195, %f197;
	mul.f32 	%f199, %f15, %f198;
	add.s64 	%rd135, %rd132, %rd120;
	st.global.f32 	[%rd135], %f199;
	add.s64 	%rd136, %rd133, %rd120;
	ld.global.f32 	%f200, [%rd136];
	add.s64 	%rd137, %rd134, %rd120;
	ld.global.f32 	%f201, [%rd137];
	mul.f32 	%f202, %f252, %f201;
	sub.f32 	%f203, %f200, %f202;
	mul.f32 	%f204, %f15, %f203;
	add.s64 	%rd138, %rd135, %rd120;
	st.global.f32 	[%rd138], %f204;
	add.s64 	%rd139, %rd136, %rd120;
	ld.global.f32 	%f205, [%rd139];
	add.s64 	%rd140, %rd137, %rd120;
	ld.global.f32 	%f206, [%rd140];
	mul.f32 	%f207, %f252, %f206;
	sub.f32 	%f208, %f205, %f207;
	mul.f32 	%f209, %f15, %f208;
	add.s64 	%rd141, %rd138, %rd120;
	st.global.f32 	[%rd141], %f209;
	add.s32 	%r71, %r71, 8;
	and.b32  	%r73, %r36, 2147483640;
	setp.ne.s32 	%p23, %r71, %r73;
	@%p23 bra 	$L__BB3_6;
$L__BB3_7:
	setp.eq.s32 	%p24, %r3, 0;
	@%p24 bra 	$L__BB3_15;
	add.s32 	%r62, %r3, -1;
	setp.lt.u32 	%p25, %r62, 3;
	@%p25 bra 	$L__BB3_10;
	mad.lo.s32 	%r63, %r73, %r36, %r10;
	mul.wide.s32 	%rd142, %r63, 4;
	add.s64 	%rd143, %rd3, %rd142;
	ld.global.f32 	%f210, [%rd143];
	add.s64 	%rd144, %rd2, %rd142;
	ld.global.f32 	%f211, [%rd144];
	mul.f32 	%f212, %f252, %f211;
	sub.f32 	%f213, %f210, %f212;
	mul.f32 	%f214, %f15, %f213;
	add.s64 	%rd145, %rd1, %rd142;
	st.global.f32 	[%rd145], %f214;
	mul.wide.u32 	%rd146, %r36, 4;
	add.s64 	%rd147, %rd143, %rd146;
	ld.global.f32 	%f215, [%rd147];
	add.s64 	%rd148, %rd144, %rd146;
	ld.global.f32 	%f216, [%rd148];
	mul.f32 	%f217, %f252, %f216;
	sub.f32 	%f218, %f215, %f217;
	mul.f32 	%f219, %f15, %f218;
	add.s64 	%rd149, %rd145, %rd146;
	st.global.f32 	[%rd149], %f219;
	add.s64 	%rd150, %rd147, %rd146;
	ld.global.f32 	%f220, [%rd150];
	add.s64 	%rd151, %rd148, %rd146;
	ld.global.f32 	%f221, [%rd151];
	mul.f32 	%f222, %f252, %f221;
	sub.f32 	%f223, %f220, %f222;
	mul.f32 	%f224, %f15, %f223;
	add.s64 	%rd152, %rd149, %rd146;
	st.global.f32 	[%rd152], %f224;
	add.s64 	%rd153, %rd150, %rd146;
	ld.global.f32 	%f225, [%rd153];
	add.s64 	%rd154, %rd151, %rd146;
	ld.global.f32 	%f226, [%rd154];
	mul.f32 	%f227, %f252, %f226;
	sub.f32 	%f228, %f225, %f227;
	mul.f32 	%f229, %f15, %f228;
	add.s64 	%rd155, %rd152, %rd146;
	st.global.f32 	[%rd155], %f229;
	add.s32 	%r73, %r73, 4;
$L__BB3_10:
	setp.eq.s32 	%p26, %r4, 0;
	@%p26 bra 	$L__BB3_15;
	setp.eq.s32 	%p27, %r4, 1;
	@%p27 bra 	$L__BB3_13;
	mad.lo.s32 	%r64, %r73, %r36, %r10;
	mul.wide.s32 	%rd156, %r64, 4;
	add.s64 	%rd157, %rd3, %rd156;
	ld.global.f32 	%f230, [%rd157];
	add.s64 	%rd158, %rd2, %rd156;
	ld.global.f32 	%f231, [%rd158];
	mul.f32 	%f232, %f252, %f231;
	sub.f32 	%f233, %f230, %f232;
	mul.f32 	%f234, %f15, %f233;
	add.s64 	%rd159, %rd1, %rd156;
	st.global.f32 	[%rd159], %f234;
	add.s64 	%rd161, %rd157, %rd160;
	ld.global.f32 	%f235, [%rd161];
	add.s64 	%rd162, %rd158, %rd160;
	ld.global.f32 	%f236, [%rd162];
	mul.f32 	%f237, %f252, %f236;
	sub.f32 	%f238, %f235, %f237;
	mul.f32 	%f239, %f15, %f238;
	add.s64 	%rd163, %rd159, %rd160;
	st.global.f32 	[%rd163], %f239;
	add.s32 	%r73, %r73, 2;
$L__BB3_13:
	and.b32  	%r65, %r36, 1;
	setp.eq.b32 	%p28, %r65, 1;
	not.pred 	%p29, %p28;
	@%p29 bra 	$L__BB3_15;
	mad.lo.s32 	%r66, %r73, %r36, %r10;
	mul.wide.s32 	%rd164, %r66, 4;
	add.s64 	%rd165, %rd3, %rd164;
	ld.global.f32 	%f240, [%rd165];
	add.s64 	%rd166, %rd2, %rd164;
	ld.global.f32 	%f241, [%rd166];
	mul.f32 	%f242, %f252, %f241;
	sub.f32 	%f243, %f240, %f242;
	mul.f32 	%f244, %f15, %f243;
	add.s64 	%rd167, %rd1, %rd164;
	st.global.f32 	[%rd167], %f244;
$L__BB3_15:
	add.s32 	%r67, %r67, 1;
	setp.eq.s32 	%p30, %r67, %r38;
	@%p30 bra 	$L__BB3_4;
	bra.uni 	$L__BB3_3;
$L__BB3_16:
	setp.eq.s32 	%p15, %r2, 0;
	@%p15 bra 	$L__BB3_26;
	add.s32 	%r54, %r2, -1;
	setp.lt.u32 	%p16, %r54, 7;
	@%p16 bra 	$L__BB3_19;
	mad.lo.s32 	%r55, %r76, %r36, %r10;
	mul.wide.s32 	%rd98, %r55, 4;
	add.s64 	%rd99, %rd3, %rd98;
	ld.global.f32 	%f144, [%rd99];
	add.f32 	%f145, %f252, %f144;
	mul.wide.u32 	%rd100, %r36, 4;
	add.s64 	%rd101, %rd99, %rd100;
	ld.global.f32 	%f146, [%rd101];
	add.f32 	%f147, %f145, %f146;
	add.s64 	%rd102, %rd101, %rd100;
	ld.global.f32 	%f148, [%rd102];
	add.f32 	%f149, %f147, %f148;
	add.s64 	%rd103, %rd102, %rd100;
	ld.global.f32 	%f150, [%rd103];
	add.f32 	%f151, %f149, %f150;
	add.s64 	%rd104, %rd103, %rd100;
	ld.global.f32 	%f152, [%rd104];
	add.f32 	%f153, %f151, %f152;
	add.s64 	%rd105, %rd104, %rd100;
	ld.global.f32 	%f154, [%rd105];
	add.f32 	%f155, %f153, %f154;
	add.s64 	%rd106, %rd105, %rd100;
	ld.global.f32 	%f156, [%rd106];
	add.f32 	%f157, %f155, %f156;
	add.s64 	%rd107, %rd106, %rd100;
	ld.global.f32 	%f158, [%rd107];
	add.f32 	%f252, %f157, %f158;
	add.s32 	%r76, %r76, 8;
$L__BB3_19:
	setp.eq.s32 	%p17, %r3, 0;
	@%p17 bra 	$L__BB3_26;
	add.s32 	%r56, %r3, -1;
	setp.lt.u32 	%p18, %r56, 3;
	@%p18 bra 	$L__BB3_22;
	mad.lo.s32 	%r57, %r76, %r36, %r10;
	mul.wide.s32 	%rd108, %r57, 4;
	add.s64 	%rd109, %rd3, %rd108;
	ld.global.f32 	%f160, [%rd109];
	add.f32 	%f161, %f252, %f160;
	mul.wide.u32 	%rd110, %r36, 4;
	add.s64 	%rd111, %rd109, %rd110;
	ld.global.f32 	%f162, [%rd111];
	add.f32 	%f163, %f161, %f162;
	add.s64 	%rd112, %rd111, %rd110;
	ld.global.f32 	%f164, [%rd112];
	add.f32 	%f165, %f163, %f164;
	add.s64 	%rd113, %rd112, %rd110;
	ld.global.f32 	%f166, [%rd113];
	add.f32 	%f252, %f165, %f166;
	add.s32 	%r76, %r76, 4;
$L__BB3_22:
	setp.eq.s32 	%p19, %r4, 0;
	@%p19 bra 	$L__BB3_26;
	setp.eq.s32 	%p20, %r4, 1;
	mad.lo.s32 	%r58, %r76, %r36, %r10;
	mul.wide.s32 	%rd114, %r58, 4;
	add.s64 	%rd4, %rd3, %rd114;
	ld.global.f32 	%f167, [%rd4];
	add.f32 	%f252, %f252, %f167;
	@%p20 bra 	$L__BB3_26;
	setp.eq.s32 	%p21, %r4, 2;
	mul.wide.u32 	%rd5, %r36, 4;
	add.s64 	%rd6, %rd4, %rd5;
	ld.global.f32 	%f168, [%rd6];
	add.f32 	%f252, %f252, %f168;
	@%p21 bra 	$L__BB3_26;
	add.s64 	%rd115, %rd6, %rd5;
	ld.global.f32 	%f169, [%rd115];
	add.f32 	%f252, %f252, %f169;
$L__BB3_26:
	setp.lt.u32 	%p22, %r1, 7;
	mov.b32 	%r73, 0;
	@%p22 bra 	$L__BB3_7;
	mov.b32 	%r71, 0;
	bra.uni 	$L__BB3_6;
$L__BB3_28:
	setp.lt.u32 	%p4, %r1, 15;
	mov.b32 	%r79, 0;
	mov.u32 	%r68, %r10;
	mov.u32 	%r69, %r6;
	@%p4 bra 	$L__BB3_29;
	bra.uni 	$L__BB3_5;
$L__BB3_29:
	setp.eq.s32 	%p6, %r2, 0;
	@%p6 bra 	$L__BB3_39;
	add.s32 	%r46, %r2, -1;
	setp.lt.u32 	%p7, %r46, 7;
	@%p7 bra 	$L__BB3_32;
	mad.lo.s32 	%r47, %r79, %r36, %r10;
	mul.wide.s32 	%rd49, %r47, 4;
	add.s64 	%rd50, %rd3, %rd49;
	ld.global.f32 	%f64, [%rd50];
	add.s64 	%rd51, %rd2, %rd49;
	ld.global.f32 	%f65, [%rd51];
	mul.f32 	%f66, %f64, %f65;
	st.global.f32 	[%rd50], %f66;
	mul.wide.u32 	%rd52, %r36, 4;
	add.s64 	%rd53, %rd50, %rd52;
	ld.global.f32 	%f67, [%rd53];
	add.s64 	%rd54, %rd51, %rd52;
	ld.global.f32 	%f68, [%rd54];
	mul.f32 	%f69, %f67, %f68;
	st.global.f32 	[%rd53], %f69;
	add.s64 	%rd55, %rd53, %rd52;
	ld.global.f32 	%f70, [%rd55];
	add.s64 	%rd56, %rd54, %rd52;
	ld.global.f32 	%f71, [%rd56];
	mul.f32 	%f72, %f70, %f71;
	st.global.f32 	[%rd55], %f72;
	add.s64 	%rd57, %rd55, %rd52;
	ld.global.f32 	%f73, [%rd57];
	add.s64 	%rd58, %rd56, %rd52;
	ld.global.f32 	%f74, [%rd58];
	mul.f32 	%f75, %f73, %f74;
	st.global.f32 	[%rd57], %f75;
	add.s64 	%rd59, %rd57, %rd52;
	ld.global.f32 	%f76, [%rd59];
	add.s64 	%rd60, %rd58, %rd52;
	ld.global.f32 	%f77, [%rd60];
	mul.f32 	%f78, %f76, %f77;
	st.global.f32 	[%rd59], %f78;
	add.s64 	%rd61, %rd59, %rd52;
	ld.global.f32 	%f79, [%rd61];
	add.s64 	%rd62, %rd60, %rd52;
	ld.global.f32 	%f80, [%rd62];
	mul.f32 	%f81, %f79, %f80;
	st.global.f32 	[%rd61], %f81;
	add.s64 	%rd63, %rd61, %rd52;
	ld.global.f32 	%f82, [%rd63];
	add.s64 	%rd64, %rd62, %rd52;
	ld.global.f32 	%f83, [%rd64];
	mul.f32 	%f84, %f82, %f83;
	st.global.f32 	[%rd63], %f84;
	add.s64 	%rd65, %rd63, %rd52;
	ld.global.f32 	%f85, [%rd65];
	add.s64 	%rd66, %rd64, %rd52;
	ld.global.f32 	%f86, [%rd66];
	mul.f32 	%f87, %f85, %f86;
	st.global.f32 	[%rd65], %f87;
	add.s32 	%r79, %r79, 8;
$L__BB3_32:
	setp.eq.s32 	%p8, %r3, 0;
	@%p8 bra 	$L__BB3_39;
	add.s32 	%r48, %r3, -1;
	setp.lt.u32 	%p9, %r48, 3;
	@%p9 bra 	$L__BB3_35;
	mad.lo.s32 	%r49, %r79, %r36, %r10;
	mul.wide.s32 	%rd67, %r49, 4;
	add.s64 	%rd68, %rd3, %rd67;
	ld.global.f32 	%f88, [%rd68];
	add.s64 	%rd69, %rd2, %rd67;
	ld.global.f32 	%f89, [%rd69];
	mul.f32 	%f90, %f88, %f89;
	st.global.f32 	[%rd68], %f90;
	mul.wide.u32 	%rd70, %r36, 4;
	add.s64 	%rd71, %rd68, %rd70;
	ld.global.f32 	%f91, [%rd71];
	add.s64 	%rd72, %rd69, %rd70;
	ld.global.f32 	%f92, [%rd72];
	mul.f32 	%f93, %f91, %f92;
	st.global.f32 	[%rd71], %f93;
	add.s64 	%rd73, %rd71, %rd70;
	ld.global.f32 	%f94, [%rd73];
	add.s64 	%rd74, %rd72, %rd70;
	ld.global.f32 	%f95, [%rd74];
	mul.f32 	%f96, %f94, %f95;
	st.global.f32 	[%rd73], %f96;
	add.s64 	%rd75, %rd73, %rd70;
	ld.global.f32 	%f97, [%rd75];
	add.s64 	%rd76, %rd74, %rd70;
	ld.global.f32 	%f98, [%rd76];
	mul.f32 	%f99, %f97, %f98;
	st.global.f32 	[%rd75], %f99;
	add.s32 	%r79, %r79, 4;
$L__BB3_35:
	setp.eq.s32 	%p10, %r4, 0;
	@%p10 bra 	$L__BB3_39;
	setp.eq.s32 	%p11, %r4, 1;
	mad.lo.s32 	%r50, %r79, %r36, %r10;
	mul.wide.s32 	%rd77, %r50, 4;
	add.s64 	%rd7, %rd3, %rd77;
	ld.global.f32 	%f100, [%rd7];
	add.s64 	%rd8, %rd2, %rd77;
	ld.global.f32 	%f101, [%rd8];
	mul.f32 	%f102, %f100, %f101;
	st.global.f32 	[%rd7], %f102;
	@%p11 bra 	$L__BB3_39;
	setp.eq.s32 	%p12, %r4, 2;
	mul.wide.u32 	%rd9, %r36, 4;
	add.s64 	%rd10, %rd7, %rd9;
	ld.global.f32 	%f103, [%rd10];
	add.s64 	%rd11, %rd8, %rd9;
	ld.global.f32 	%f104, [%rd11];
	mul.f32 	%f105, %f103, %f104;
	st.global.f32 	[%rd10], %f105;
	@%p12 bra 	$L__BB3_39;
	add.s64 	%rd78, %rd10, %rd9;
	ld.global.f32 	%f106, [%rd78];
	add.s64 	%rd79, %rd11, %rd9;
	ld.global.f32 	%f107, [%rd79];
	mul.f32 	%f108, %f106, %f107;
	st.global.f32 	[%rd78], %f108;
$L__BB3_39:
	setp.lt.u32 	%p13, %r1, 15;
	mov.f32 	%f252, 0f00000000;
	mov.b32 	%r76, 0;
	@%p13 bra 	$L__BB3_16;
	mov.f32 	%f252, 0f00000000;
	mov.b32 	%r70, 0;
$L__BB3_41:
	.pragma "nounroll";
	mad.lo.s32 	%r53, %r70, %r36, %r10;
	mul.wide.s32 	%rd80, %r53, 4;
	add.s64 	%rd81, %rd3, %rd80;
	ld.global.f32 	%f112, [%rd81];
	add.f32 	%f113, %f252, %f112;
	mul.wide.u32 	%rd82, %r36, 4;
	add.s64 	%rd83, %rd81, %rd82;
	ld.global.f32 	%f114, [%rd83];
	add.f32 	%f115, %f113, %f114;
	add.s64 	%rd84, %rd83, %rd82;
	ld.global.f32 	%f116, [%rd84];
	add.f32 	%f117, %f115, %f116;
	add.s64 	%rd85, %rd84, %rd82;
	ld.global.f32 	%f118, [%rd85];
	add.f32 	%f119, %f117, %f118;
	add.s64 	%rd86, %rd85, %rd82;
	ld.global.f32 	%f120, [%rd86];
	add.f32 	%f121, %f119, %f120;
	add.s64 	%rd87, %rd86, %rd82;
	ld.global.f32 	%f122, [%rd87];
	add.f32 	%f123, %f121, %f122;
	add.s64 	%rd88, %rd87, %rd82;
	ld.global.f32 	%f124, [%rd88];
	add.f32 	%f125, %f123, %f124;
	add.s64 	%rd89, %rd88, %rd82;
	ld.global.f32 	%f126, [%rd89];
	add.f32 	%f127, %f125, %f126;
	add.s64 	%rd90, %rd89, %rd82;
	ld.global.f32 	%f128, [%rd90];
	add.f32 	%f129, %f127, %f128;
	add.s64 	%rd91, %rd90, %rd82;
	ld.global.f32 	%f130, [%rd91];
	add.f32 	%f131, %f129, %f130;
	add.s64 	%rd92, %rd91, %rd82;
	ld.global.f32 	%f132, [%rd92];
	add.f32 	%f133, %f131, %f132;
	add.s64 	%rd93, %rd92, %rd82;
	ld.global.f32 	%f134, [%rd93];
	add.f32 	%f135, %f133, %f134;
	add.s64 	%rd94, %rd93, %rd82;
	ld.global.f32 	%f136, [%rd94];
	add.f32 	%f137, %f135, %f136;
	add.s64 	%rd95, %rd94, %rd82;
	ld.global.f32 	%f138, [%rd95];
	add.f32 	%f139, %f137, %f138;
	add.s64 	%rd96, %rd95, %rd82;
	ld.global.f32 	%f140, [%rd96];
	add.f32 	%f141, %f139, %f140;
	add.s64 	%rd97, %rd96, %rd82;
	ld.global.f32 	%f142, [%rd97];
	add.f32 	%f252, %f141, %f142;
	add.s32 	%r70, %r70, 16;
	setp.eq.s32 	%p14, %r70, %r5;
	mov.u32 	%r76, %r5;
	@%p14 bra 	$L__BB3_16;
	bra.uni 	$L__BB3_41;

}


// ===== COMPILED SASS (sm_100) =====

	.target	sm_100

	.elftype	@"ET_EXEC"


//--------------------- .note.nv.tkinfo           --------------------------
	.section	.note.nv.tkinfo,"",@"SHT_NOTE"
	.sectionflags	@"SHF_NOTE_NV_TKINFO"
	.tkinfo
        /*0018*/ 	.word	0x00000002
        /*0030*/ 	.string	""
        /*0030*/ 	.string	"ptxas"
        /*0030*/ 	.string	"Cuda compilation tools, release 13.0, V13.0.88"
        /*0030*/ 	.string	"Build cuda_13.0.r13.0/compiler.36424714_0"
        /*0030*/ 	.string	"-arch sm_100 -m 64 "



//--------------------- .note.nv.cuinfo           --------------------------
	.section	.note.nv.cuinfo,"",@"SHT_NOTE"
	.sectionflags	@"SHF_NOTE_NV_CUINFO"
        /*0018*/ 	.short	0x0002
        /*001a*/ 	.short	0x0064
        /*001c*/ 	.short	0x0082
	.zero		2


//--------------------- .nv.info                  --------------------------
	.section	.nv.info,"",@"SHT_CUDA_INFO"
	.align	4


	//----- nvinfo : EIATTR_REGCOUNT
	.align		4
        /*0000*/ 	.byte	0x04, 0x2f
        /*0002*/ 	.short	(.L_1 - .L_0)
	.align		4
.L_0:
        /*0004*/ 	.word	index@(_Z18max_sum_exp_kernelPfifi)
        /*0008*/ 	.word	0x00000020


	//----- nvinfo : EIATTR_FRAME_SIZE
	.align		4
.L_1:
        /*000c*/ 	.byte	0x04, 0x11
        /*000e*/ 	.short	(.L_3 - .L_2)
	.align		4
.L_2:
        /*0010*/ 	.word	index@($__internal_1_$__cuda_sm20_rcp_rn_f32_slowpath)
        /*0014*/ 	.word	0x00000000


	//----- nvinfo : EIATTR_FRAME_SIZE
	.align		4
.L_3:
        /*0018*/ 	.byte	0x04, 0x11
        /*001a*/ 	.short	(.L_5 - .L_4)
	.align		4
.L_4:
        /*001c*/ 	.word	index@(_Z18max_sum_exp_kernelPfifi)
        /*0020*/ 	.word	0x00000000


	//----- nvinfo : EIATTR_REGCOUNT
	.align		4
.L_5:
        /*0024*/ 	.byte	0x04, 0x2f
        /*0026*/ 	.short	(.L_7 - .L_6)
	.align		4
.L_6:
        /*0028*/ 	.word	index@(_Z24max_sum_exp_kernel_largePfifii)
        /*002c*/ 	.word	0x00000021


	//----- nvinfo : EIATTR_FRAME_SIZE
	.align		4
.L_7:
        /*0030*/ 	.byte	0x04, 0x11
        /*0032*/ 	.short	(.L_9 - .L_8)
	.align		4
.L_8:
        /*0034*/ 	.word	index@($__internal_0_$__cuda_sm3x_div_rn_noftz_f32_slowpath)
        /*0038*/ 	.word	0x00000000


	//----- nvinfo : EIATTR_FRAME_SIZE
	.align		4
.L_9:
        /*003c*/ 	.byte	0x04, 0x11
        /*003e*/ 	.short	(.L_11 - .L_10)
	.align		4
.L_10:
        /*0040*/ 	.word	index@(_Z24max_sum_exp_kernel_largePfifii)
        /*0044*/ 	.word	0x00000000


	//----- nvinfo : EIATTR_REGCOUNT
	.align		4
.L_11:
        /*0048*/ 	.byte	0x04, 0x2f
        /*004a*/ 	.short	(.L_13 - .L_12)
	.align		4
.L_12:
        /*004c*/ 	.word	index@(_Z29softmax_scale_backward_kernelPfS_S_S_iiif)
        /*0050*/ 	.word	0x00000020


	//----- nvinfo : EIATTR_FRAME_SIZE
	.align		4
.L_13:
        /*0054*/ 	.byte	0x04, 0x11
        /*0056*/ 	.short	(.L_15 - .L_14)
	.align		4
.L_14:
        /*0058*/ 	.word	index@(_Z29softmax_scale_backward_kernelPfS_S_S_iiif)
        /*005c*/ 	.word	0x00000000


	//----- nvinfo : EIATTR_REGCOUNT
	.align		4
.L_15:
        /*0060*/ 	.byte	0x04, 0x2f
        /*0062*/ 	.short	(.L_17 - .L_16)
	.align		4
.L_16:
        /*0064*/ 	.word	index@(_Z35softmax_scale_backward_kernel_largePfS_S_S_iifi)
        /*0068*/ 	.word	0x00000020


	//----- nvinfo : EIATTR_FRAME_SIZE
	.align		4
.L_17:
        /*006c*/ 	.byte	0x04, 0x11
        /*006e*/ 	.short	(.L_19 - .L_18)
	.align		4
.L_18:
        /*0070*/ 	.word	index@(_Z35softmax_scale_backward_kernel_largePfS_S_S_iifi)
        /*0074*/ 	.word	0x00000000


	//----- nvinfo : EIATTR_MIN_STACK_SIZE
	.align		4
.L_19:
        /*0078*/ 	.byte	0x04, 0x12
        /*007a*/ 	.short	(.L_21 - .L_20)
	.align		4
.L_20:
        /*007c*/ 	.word	index@(_Z35softmax_scale_backward_kernel_largePfS_S_S_iifi)
        /*0080*/ 	.word	0x00000000


	//----- nvinfo : EIATTR_MIN_STACK_SIZE
	.align		4
.L_21:
        /*0084*/ 	.byte	0x04, 0x12
        /*0086*/ 	.short	(.L_23 - .L_22)
	.align		4
.L_22:
        /*0088*/ 	.word	index@(_Z29softmax_scale_backward_kernelPfS_S_S_iiif)
        /*008c*/ 	.word	0x00000000


	//----- nvinfo : EIATTR_MIN_STACK_SIZE
	.align		4
.L_23:
        /*0090*/ 	.byte	0x04, 0x12
        /*0092*/ 	.short	(.L_25 - .L_24)
	.align		4
.L_24:
        /*0094*/ 	.word	index@(_Z24max_sum_exp_kernel_largePfifii)
        /*0098*/ 	.word	0x00000000


	//----- nvinfo : EIATTR_MIN_STACK_SIZE
	.align		4
.L_25:
        /*009c*/ 	.byte	0x04, 0x12
        /*009e*/ 	.short	(.L_27 - .L_26)
	.align		4
.L_26:
        /*00a0*/ 	.word	index@(_Z18max_sum_exp_kernelPfifi)
        /*00a4*/ 	.word	0x00000000
.L_27:


//--------------------- .nv.compat                --------------------------
	.section	.nv.compat,"",@"SHT_CUDA_COMPAT_INFO"
	.align	4
        /*0000*/ 	.byte	0x02, 0x09, 0x00, 0x00, 0x02, 0x02, 0x01, 0x00, 0x02, 0x05, 0x05, 0x00, 0x03, 0x07, 0x01, 0x01
        /*0010*/ 	.byte	0x02, 0x03, 0x00, 0x00, 0x02, 0x06, 0x01, 0x00, 0x04, 0x0b, 0x08, 0x00, 0x01, 0x00, 0x00, 0x00
        /*0020*/ 	.byte	0x00, 0x00, 0x00, 0x00


//--------------------- .nv.info._Z35softmax_scale_backward_kernel_largePfS_S_S_iifi --------------------------
	.section	.nv.info._Z35softmax_scale_backward_kernel_largePfS_S_S_iifi,"",@"SHT_CUDA_INFO"
	.sectionflags	@""
	.align	4


	//----- nvinfo : EIATTR_CUDA_API_VERSION
	.align		4
        /*0000*/ 	.byte	0x04, 0x37
        /*0002*/ 	.short	(.L_29 - .L_28)
.L_28:
        /*0004*/ 	.word	0x00000082


	//----- nvinfo : EIATTR_KPARAM_INFO
	.align		4
.L_29:
        /*0008*/ 	.byte	0x04, 0x17
        /*000a*/ 	.short	(.L_31 - .L_30)
.L_30:
        /*000c*/ 	.word	0x00000000
        /*0010*/ 	.short	0x0007
        /*0012*/ 	.short	0x002c
        /*0014*/ 	.byte	0x00, 0xf0, 0x11, 0x00


	//----- nvinfo : EIATTR_KPARAM_INFO
	.align		4
.L_31:
        /*0018*/ 	.byte	0x04, 0x17
        /*001a*/ 	.short	(.L_33 - .L_32)
.L_32:
        /*001c*/ 	.word	0x00000000
        /*0020*/ 	.short	0x0006
        /*0022*/ 	.short	0x0028
        /*0024*/ 	.byte	0x00, 0xf0, 0x11, 0x00


	//----- nvinfo : EIATTR_KPARAM_INFO
	.align		4
.L_33:
        /*0028*/ 	.byte	0x04, 0x17
        /*002a*/ 	.short	(.L_35 - .L_34)
.L_34:
        /*002c*/ 	.word	0x00000000
        /*0030*/ 	.short	0x0005
        /*0032*/ 	.short	0x0024
        /*0034*/ 	.byte	0x00, 0xf0, 0x11, 0x00


	//----- nvinfo : EIATTR_KPARAM_INFO
	.align		4
.L_35:
        /*0038*/ 	.byte	0x04, 0x17
        /*003a*/ 	.short	(.L_37 - .L_36)
.L_36:
        /*003c*/ 	.word	0x00000000
        /*0040*/ 	.short	0x0004
        /*0042*/ 	.short	0x0020
        /*0044*/ 	.byte	0x00, 0xf0, 0x11, 0x00


	//----- nvinfo : EIATTR_KPARAM_INFO
	.align		4
.L_37:
        /*0048*/ 	.byte	0x04, 0x17
        /*004a*/ 	.short	(.L_39 - .L_38)
.L_38:
        /*004c*/ 	.word	0x00000000
        /*0050*/ 	.short	0x0003
        /*0052*/ 	.short	0x0018
        /*0054*/ 	.byte	0x00, 0xf5, 0x21, 0x00


	//----- nvinfo : EIATTR_KPARAM_INFO
	.align		4
.L_39:
        /*0058*/ 	.byte	0x04, 0x17
        /*005a*/ 	.short	(.L_41 - .L_40)
.L_40:
        /*005c*/ 	.word	0x00000000
        /*0060*/ 	.short	0x0002
        /*0062*/ 	.short	0x0010
        /*0064*/ 	.byte	0x00, 0xf5, 0x21, 0x00


	//----- nvinfo : EIATTR_KPARAM_INFO
	.align		4
.L_41:
        /*0068*/ 	.byte	0x04, 0x17
        /*006a*/ 	.short	(.L_43 - .L_42)
.L_42:
        /*006c*/ 	.word	0x00000000
        /*0070*/ 	.short	0x0001
        /*0072*/ 	.short	0x0008
        /*0074*/ 	.byte	0x00, 0xf5, 0x21, 0x00


	//----- nvinfo : EIATTR_KPARAM_INFO
	.align		4
.L_43:
        /*0078*/ 	.byte	0x04, 0x17
        /*007a*/ 	.short	(.L_45 - .L_44)
.L_44:
        /*007c*/ 	.word	0x00000000
        /*0080*/ 	.short	0x0000
        /*0082*/ 	.short	0x0000
        /*0084*/ 	.byte	0x00, 0xf5, 0x21, 0x00


	//----- nvinfo : EIATTR_SPARSE_MMA_MASK
	.align		4
.L_45:
        /*0088*/ 	.byte	0x03, 0x50
        /*008a*/ 	.short	0x0000


	//----- nvinfo : EIATTR_MAXREG_COUNT
	.align		4
        /*008c*/ 	.byte	0x03, 0x1b
        /*008e*/ 	.short	0x00ff


	//----- nvinfo : EIATTR_MERCURY_ISA_VERSION
	.align		4
        /*0090*/ 	.byte	0x03, 0x5f
        /*0092*/ 	.short	0x0101


	//----- nvinfo : EIATTR_VRC_CTA_INIT_COUNT
	.align		4
        /*0094*/ 	.byte	0x02, 0x4a
	.zero		1
	.zero		1


	//----- nvinfo : EIATTR_EXIT_INSTR_OFFSETS
	.align		4
        /*0098*/ 	.byte	0x04, 0x1c
        /*009a*/ 	.short	(.L_47 - .L_46)


	//   ....[0]....
.L_46:
        /*009c*/ 	.word	0x00000030


	//   ....[1]....
        /*00a0*/ 	.word	0x00000060


	//   ....[2]....
        /*00a4*/ 	.word	0x000000e0


	//   ....[3]....
        /*00a8*/ 	.word	0x00002290


	//   ....[4]....
        /*00ac*/ 	.word	0x000022e0


	//----- nvinfo : EIATTR_CRS_STACK_SIZE
	.align		4
.L_47:
        /*00b0*/ 	.byte	0x04, 0x1e
        /*00b2*/ 	.short	(.L_49 - .L_48)
.L_48:
        /*00b4*/ 	.word	0x00000000


	//----- nvinfo : EIATTR_CBANK_PARAM_SIZE
	.align		4
.L_49:
        /*00b8*/ 	.byte	0x03, 0x19
        /*00ba*/ 	.short	0x0030


	//----- nvinfo : EIATTR_PARAM_CBANK
	.align		4
        /*00bc*/ 	.byte	0x04, 0x0a
        /*00be*/ 	.short	(.L_51 - .L_50)
	.align		4
.L_50:
        /*00c0*/ 	.word	index@(.nv.constant0._Z35softmax_scale_backward_kernel_largePfS_S_S_iifi)
        /*00c4*/ 	.short	0x0380
        /*00c6*/ 	.short	0x0030


	//----- nvinfo : EIATTR_SW_WAR
	.align		4
.L_51:
        /*00c8*/ 	.byte	0x04, 0x36
        /*00ca*/ 	.short	(.L_53 - .L_52)
.L_52:
        /*00cc*/ 	.word	0x00000008
.L_53:


//--------------------- .nv.info._Z29softmax_scale_backward_kernelPfS_S_S_iiif --------------------------
	.section	.nv.info._Z29softmax_scale_backward_kernelPfS_S_S_iiif,"",@"SHT_CUDA_INFO"
	.sectionflags	@""
	.align	4


	//----- nvinfo : EIATTR_CUDA_API_VERSION
	.align		4
        /*0000*/ 	.byte	0x04, 0x37
        /*0002*/ 	.short	(.L_55 - .L_54)
.L_54:
        /*0004*/ 	.word	0x00000082


	//----- nvinfo : EIATTR_KPARAM_INFO
	.align		4
.L_55:
        /*0008*/ 	.byte	0x04, 0x17
        /*000a*/ 	.short	(.L_57 - .L_56)
.L_56:
        /*000c*/ 	.word	0x00000000
        /*0010*/ 	.short	0x0007
        /*0012*/ 	.short	0x002c
        /*0014*/ 	.byte	0x00, 0xf0, 0x11, 0x00


	//----- nvinfo : EIATTR_KPARAM_INFO
	.align		4
.L_57:
        /*0018*/ 	.byte	0x04, 0x17
        /*001a*/ 	.short	(.L_59 - .L_58)
.L_58:
        /*001c*/ 	.word	0x00000000
        /*0020*/ 	.short	0x0006
        /*0022*/ 	.short	0x0028
        /*0024*/ 	.byte	0x00, 0xf0, 0x11, 0x00


	//----- nvinfo : EIATTR_KPARAM_INFO
	.align		4
.L_59:
        /*0028*/ 	.byte	0x04, 0x17
        /*002a*/ 	.short	(.L_61 - .L_60)
.L_60:
        /*002c*/ 	.word	0x00000000
        /*0030*/ 	.short	0x0005
        /*0032*/ 	.short	0x0024
        /*0034*/ 	.byte	0x00, 0xf0, 0x11, 0x00


	//----- nvinfo : EIATTR_KPARAM_INFO
	.align		4
.L_61:
        /*0038*/ 	.byte	0x04, 0x17
        /*003a*/ 	.short	(.L_63 - .L_62)
.L_62:
        /*003c*/ 	.word	0x00000000
        /*0040*/ 	.short	0x0004
        /*0042*/ 	.short	0x0020
        /*0044*/ 	.byte	0x00, 0xf0, 0x11, 0x00


	//----- nvinfo : EIATTR_KPARAM_INFO
	.align		4
.L_63:
        /*0048*/ 	.byte	0x04, 0x17
        /*004a*/ 	.short	(.L_65 - .L_64)
.L_64:
        /*004c*/ 	.word	0x00000000
        /*0050*/ 	.short	0x0003
        /*0052*/ 	.short	0x0018
        /*0054*/ 	.byte	0x00, 0xf5, 0x21, 0x00


	//----- nvinfo : EIATTR_KPARAM_INFO
	.align		4
.L_65:
        /*0058*/ 	.byte	0x04, 0x17
        /*005a*/ 	.short	(.L_67 - .L_66)
.L_66:
        /*005c*/ 	.word	0x00000000
        /*0060*/ 	.short	0x0002
        /*0062*/ 	.short	0x0010
        /*0064*/ 	.byte	0x00, 0xf5, 0x21, 0x00


	//----- nvinfo : EIATTR_KPARAM_INFO
	.align		4
.L_67:
        /*0068*/ 	.byte	0x04, 0x17
        /*006a*/ 	.short	(.L_69 - .L_68)
.L_68:
        /*006c*/ 	.word	0x00000000
        /*0070*/ 	.short	0x0001
        /*0072*/ 	.short	0x0008
        /*0074*/ 	.byte	0x00, 0xf5, 0x21, 0x00


	//----- nvinfo : EIATTR_KPARAM_INFO
	.align		4
.L_69:
        /*0078*/ 	.byte	0x04, 0x17
        /*007a*/ 	.short	(.L_71 - .L_70)
.L_70:
        /*007c*/ 	.word	0x00000000
        /*0080*/ 	.short	0x0000
        /*0082*/ 	.short	0x0000
        /*0084*/ 	.byte	0x00, 0xf5, 0x21, 0x00


	//----- nvinfo : EIATTR_SPARSE_MMA_MASK
	.align		4
.L_71:
        /*0088*/ 	.byte	0x03, 0x50
        /*008a*/ 	.short	0x0000


	//----- nvinfo : EIATTR_MAXREG_COUNT
	.align		4
        /*008c*/ 	.byte	0x03, 0x1b
        /*008e*/ 	.short	0x00ff


	//----- nvinfo : EIATTR_MERCURY_ISA_VERSION
	.align		4
        /*0090*/ 	.byte	0x03, 0x5f
        /*0092*/ 	.short	0x0101


	//----- nvinfo : EIATTR_VRC_CTA_INIT_COUNT
	.align		4
        /*0094*/ 	.byte	0x02, 0x4a
	.zero		1
	.zero		1


	//----- nvinfo : EIATTR_EXIT_INSTR_OFFSETS
	.align		4
        /*0098*/ 	.byte	0x04, 0x1c
        /*009a*/ 	.short	(.L_73 - .L_72)


	//   ....[0]....
.L_72:
        /*009c*/ 	.word	0x000000c0


	//   ....[1]....
        /*00a0*/ 	.word	0x000016a0


	//   ....[2]....
        /*00a4*/ 	.word	0x00001bc0


	//   ....[3]....
        /*00a8*/ 	.word	0x00001e70


	//   ....[4]....
        /*00ac*/ 	.word	0x00002020


	//   ....[5]....
        /*00b0*/ 	.word	0x00002100


	//----- nvinfo : EIATTR_CBANK_PARAM_SIZE
	.align		4
.L_73:
        /*00b4*/ 	.byte	0x03, 0x19
        /*00b6*/ 	.short	0x0030


	//----- nvinfo : EIATTR_PARAM_CBANK
	.align		4
        /*00b8*/ 	.byte	0x04, 0x0a
        /*00ba*/ 	.short	(.L_75 - .L_74)
	.align		4
.L_74:
        /*00bc*/ 	.word	index@(.nv.constant0._Z29softmax_scale_backward_kernelPfS_S_S_iiif)
        /*00c0*/ 	.short	0x0380
        /*00c2*/ 	.short	0x0030


	//----- nvinfo : EIATTR_SW_WAR
	.align		4
.L_75:
        /*00c4*/ 	.byte	0x04, 0x36
        /*00c6*/ 	.short	(.L_77 - .L_76)
.L_76:
        /*00c8*/ 	.word	0x00000008
.L_77:


//--------------------- .nv.info._Z24max_sum_exp_kernel_largePfifii --------------------------
	.section	.nv.info._Z24max_sum_exp_kernel_largePfifii,"",@"SHT_CUDA_INFO"
	.sectionflags	@""
	.align	4


	//----- nvinfo : EIATTR_CUDA_API_VERSION
	.align		4
        /*0000*/ 	.byte	0x04, 0x37
        /*0002*/ 	.short	(.L_79 - .L_78)
.L_78:
        /*0004*/ 	.word	0x00000082


	//----- nvinfo : EIATTR_KPARAM_INFO
	.align		4
.L_79:
        /*0008*/ 	.byte	0x04, 0x17
        /*000a*/ 	.short	(.L_81 - .L_80)
.L_80:
        /*000c*/ 	.word	0x00000000
        /*0010*/ 	.short	0x0004
        /*0012*/ 	.short	0x0014
        /*0014*/ 	.byte	0x00, 0xf0, 0x11, 0x00


	//----- nvinfo : EIATTR_KPARAM_INFO
	.align		4
.L_81:
        /*0018*/ 	.byte	0x04, 0x17
        /*001a*/ 	.short	(.L_83 - .L_82)
.L_82:
        /*001c*/ 	.word	0x00000000
        /*0020*/ 	.short	0x0003
        /*0022*/ 	.short	0x0010
        /*0024*/ 	.byte	0x00, 0xf0, 0x11, 0x00


	//----- nvinfo : EIATTR_KPARAM_INFO
	.align		4
.L_83:
        /*0028*/ 	.byte	0x04, 0x17
        /*002a*/ 	.short	(.L_85 - .L_84)
.L_84:
        /*002c*/ 	.word	0x00000000
        /*0030*/ 	.short	0x0002
        /*0032*/ 	.short	0x000c
        /*0034*/ 	.byte	0x00, 0xf0, 0x11, 0x00


	//----- nvinfo : EIATTR_KPARAM_INFO
	.align		4
.L_85:
        /*0038*/ 	.byte	0x04, 0x17
        /*003a*/ 	.short	(.L_87 - .L_86)
.L_86:
        /*003c*/ 	.word	0x00000000
        /*0040*/ 	.short	0x0001
        /*0042*/ 	.short	0x0008
        /*0044*/ 	.byte	0x00, 0xf0, 0x11, 0x00


	//----- nvinfo : EIATTR_KPARAM_INFO
	.align		4
.L_87:
        /*0048*/ 	.byte	0x04, 0x17
        /*004a*/ 	.short	(.L_89 - .L_88)
.L_88:
        /*004c*/ 	.word	0x00000000
        /*0050*/ 	.short	0x0000
        /*0052*/ 	.short	0x0000
        /*0054*/ 	.byte	0x00, 0xf5, 0x21, 0x00


	//----- nvinfo : EIATTR_SPARSE_MMA_MASK
	.align		4
.L_89:
        /*0058*/ 	.byte	0x03, 0x50
        /*005a*/ 	.short	0x0000


	//----- nvinfo : EIATTR_MAXREG_COUNT
	.align		4
        /*005c*/ 	.byte	0x03, 0x1b
        /*005e*/ 	.short	0x00ff


	//----- nvinfo : EIATTR_MERCURY_ISA_VERSION
	.align		4
        /*0060*/ 	.byte	0x03, 0x5f
        /*0062*/ 	.short	0x0101


	//----- nvinfo : EIATTR_VRC_CTA_INIT_COUNT
	.align		4
        /*0064*/ 	.byte	0x02, 0x4a
	.zero		1
	.zero		1


	//----- nvinfo : EIATTR_EXIT_INSTR_OFFSETS
	.align		4
        /*0068*/ 	.byte	0x04, 0x1c
        /*006a*/ 	.short	(.L_91 - .L_90)


	//   ....[0]....
.L_90:
        /*006c*/ 	.word	0x00000030


	//   ....[1]....
        /*0070*/ 	.word	0x00000060


	//   ....[2]....
        /*0074*/ 	.word	0x000000f0


	//   ....[3]....
        /*0078*/ 	.word	0x00003210


	//   ....[4]....
        /*007c*/ 	.word	0x00003250


	//----- nvinfo : EIATTR_CRS_STACK_SIZE
	.align		4
.L_91:
        /*0080*/ 	.byte	0x04, 0x1e
        /*0082*/ 	.short	(.L_93 - .L_92)
.L_92:
        /*0084*/ 	.word	0x00000000


	//----- nvinfo : EIATTR_CBANK_PARAM_SIZE
	.align		4
.L_93:
        /*0088*/ 	.byte	0x03, 0x19
        /*008a*/ 	.short	0x0018


	//----- nvinfo : EIATTR_PARAM_CBANK
	.align		4
        /*008c*/ 	.byte	0x04, 0x0a
        /*008e*/ 	.short	(.L_95 - .L_94)
	.align		4
.L_94:
        /*0090*/ 	.word	index@(.nv.constant0._Z24max_sum_exp_kernel_largePfifii)
        /*0094*/ 	.short	0x0380
        /*0096*/ 	.short	0x0018


	//----- nvinfo : EIATTR_SW_WAR
	.align		4
.L_95:
        /*0098*/ 	.byte	0x04, 0x36
        /*009a*/ 	.short	(.L_97 - .L_96)
.L_96:
        /*009c*/ 	.word	0x00000008
.L_97:


//--------------------- .nv.info._Z18max_sum_exp_kernelPfifi --------------------------
	.section	.nv.info._Z18max_sum_exp_kernelPfifi,"",@"SHT_CUDA_INFO"
	.sectionflags	@""
	.align	4


	//----- nvinfo : EIATTR_CUDA_API_VERSION
	.align		4
        /*0000*/ 	.byte	0x04, 0x37
        /*0002*/ 	.short	(.L_99 - .L_98)
.L_98:
        /*0004*/ 	.word	0x00000082


	//----- nvinfo : EIATTR_KPARAM_INFO
	.align		4
.L_99:
        /*0008*/ 	.byte	0x04, 0x17
        /*000a*/ 	.short	(.L_101 - .L_100)
.L_100:
        /*000c*/ 	.word	0x00000000
        /*0010*/ 	.short	0x0003
        /*0012*/ 	.short	0x0010
        /*0014*/ 	.byte	0x00, 0xf0, 0x11, 0x00


	//----- nvinfo : EIATTR_KPARAM_INFO
	.align		4
.L_101:
        /*0018*/ 	.byte	0x04, 0x17
        /*001a*/ 	.short	(.L_103 - .L_102)
.L_102:
        /*001c*/ 	.word	0x00000000
        /*0020*/ 	.short	0x0002
        /*0022*/ 	.short	0x000c
        /*0024*/ 	.byte	0x00, 0xf0, 0x11, 0x00


	//----- nvinfo : EIATTR_KPARAM_INFO
	.align		4
.L_103:
        /*0028*/ 	.byte	0x04, 0x17
        /*002a*/ 	.short	(.L_105 - .L_104)
.L_104:
        /*002c*/ 	.word	0x00000000
        /*0030*/ 	.short	0x0001
        /*0032*/ 	.short	0x0008
        /*0034*/ 	.byte	0x00, 0xf0, 0x11, 0x00


	//----- nvinfo : EIATTR_KPARAM_INFO
	.align		4
.L_105:
        /*0038*/ 	.byte	0x04, 0x17
        /*003a*/ 	.short	(.L_107 - .L_106)
.L_106:
        /*003c*/ 	.word	0x00000000
        /*0040*/ 	.short	0x0000
        /*0042*/ 	.short	0x0000
        /*0044*/ 	.byte	0x00, 0xf5, 0x21, 0x00


	//----- nvinfo : EIATTR_SPARSE_MMA_MASK
	.align		4
.L_107:
        /*0048*/ 	.byte	0x03, 0x50
        /*004a*/ 	.short	0x0000


	//----- nvinfo : EIATTR_MAXREG_COUNT
	.align		4
        /*004c*/ 	.byte	0x03, 0x1b
        /*004e*/ 	.short	0x00ff


	//----- nvinfo : EIATTR_MERCURY_ISA_VERSION
	.align		4
        /*0050*/ 	.byte	0x03, 0x5f
        /*0052*/ 	.short	0x0101


	//----- nvinfo : EIATTR_VRC_CTA_INIT_COUNT
	.align		4
        /*0054*/ 	.byte	0x02, 0x4a
	.zero		1
	.zero		1


	//----- nvinfo : EIATTR_EXIT_INSTR_OFFSETS
	.align		4
        /*0058*/ 	.byte	0x04, 0x1c
        /*005a*/ 	.short	(.L_109 - .L_108)


	//   ....[0]....
.L_108:
        /*005c*/ 	.word	0x000000c0


	//   ....[1]....
        /*0060*/ 	.word	0x000022d0


	//   ....[2]....
        /*0064*/ 	.word	0x00002a70


	//   ....[3]....
        /*0068*/ 	.word	0x00002e50


	//   ....[4]....
        /*006c*/ 	.word	0x00003090


	//   ....[5]....
        /*0070*/ 	.word	0x000031b0


	//----- nvinfo : EIATTR_CRS_STACK_SIZE
	.align		4
.L_109:
        /*0074*/ 	.byte	0x04, 0x1e
        /*0076*/ 	.short	(.L_111 - .L_110)
.L_110:
        /*0078*/ 	.word	0x00000000


	//----- nvinfo : EIATTR_CBANK_PARAM_SIZE
	.align		4
.L_111:
        /*007c*/ 	.byte	0x03, 0x19
        /*007e*/ 	.short	0x0014


	//----- nvinfo : EIATTR_PARAM_CBANK
	.align		4
        /*0080*/ 	.byte	0x04, 0x0a
        /*0082*/ 	.short	(.L_113 - .L_112)
	.align		4
.L_112:
        /*0084*/ 	.word	index@(.nv.constant0._Z18max_sum_exp_kernelPfifi)
        /*0088*/ 	.short	0x0380
        /*008a*/ 	.short	0x0014


	//----- nvinfo : EIATTR_SW_WAR
	.align		4
.L_113:
        /*008c*/ 	.byte	0x04, 0x36
        /*008e*/ 	.short	(.L_115 - .L_114)
.L_114:
        /*0090*/ 	.word	0x00000008
.L_115:


//--------------------- .nv.callgraph             --------------------------
	.section	.nv.callgraph,"",@"SHT_CUDA_CALLGRAPH"
	.align	4
	.sectionentsize	8
	.align		4
        /*0000*/ 	.word	0x00000000
	.align		4
        /*0004*/ 	.word	0xffffffff
	.align		4
        /*0008*/ 	.word	0x00000000
	.align		4
        /*000c*/ 	.word	0xfffffffe
	.align		4
        /*0010*/ 	.word	0x00000000
	.align		4
        /*0014*/ 	.word	0xfffffffd
	.align		4
        /*0018*/ 	.word	0x00000000
	.align		4
        /*001c*/ 	.word	0xfffffffc


//--------------------- .text._Z35softmax_scale_backward_kernel_largePfS_S_S_iifi --------------------------
	.section	.text._Z35softmax_scale_backward_kernel_largePfS_S_S_iifi,"ax",@progbits
	.align	128
        .global         _Z35softmax_scale_backward_kernel_largePfS_S_S_iifi
        .type           _Z35softmax_scale_backward_kernel_largePfS_S_S_iifi,@function
        .size           _Z35softmax_scale_backward_kernel_largePfS_S_S_iifi,(.L_x_123 - _Z35softmax_scale_backward_kernel_largePfS_S_S_iifi)
        .other          _Z35softmax_scale_backward_kernel_largePfS_S_S_iifi,@"STO_CUDA_ENTRY STV_DEFAULT"
_Z35softmax_scale_backward_kernel_largePfS_S_S_iifi:
.text._Z35softmax_scale_backward_kernel_largePfS_S_S_iifi:
[----:B------:R-:W-:Y:S08]  /*0000*/  LDC R1, c[0x0][0x37c] ;  /* 0x0000df00ff017b82 */ /* 0x000ff00000000800 */
[----:B------:R-:W0:Y:S02]  /*0010*/  LDC R0, c[0x0][0x3ac] ;  /* 0x0000eb00ff007b82 */ /* 0x000e240000000800 */
[----:B0-----:R-:W-:-:S13]  /*0020*/  ISETP.GE.AND P0, PT, R0, 0x1, PT ;  /* 0x000000010000780c */ /* 0x001fda0003f06270 */
[----:B------:R-:W-:Y:S05]  /*0030*/  @!P0 EXIT ;  /* 0x000000000000894d */ /* 0x000fea0003800000 */
[----:B------:R-:W0:Y:S02]  /*0040*/  LDC R7, c[0x0][0x3a0] ;  /* 0x0000e800ff077b82 */ /* 0x000e240000000800 */
[----:B0-----:R-:W-:-:S13]  /*0050*/  ISETP.GE.AND P0, PT, R7, 0x1, PT ;  /* 0x000000010700780c */ /* 0x001fda0003f06270 */
[----:B------:R-:W-:Y:S05]  /*0060*/  @!P0 EXIT ;  /* 0x000000000000894d */ /* 0x000fea0003800000 */
[----:B------:R-:W0:Y:S01]  /*0070*/  S2R R0, SR_TID.X ;  /* 0x0000000000007919 */ /* 0x000e220000002100 */
[----:B------:R-:W0:Y:S01]  /*0080*/  S2UR UR4, SR_CTAID.X ;  /* 0x00000000000479c3 */ /* 0x000e220000002500 */
[----:B------:R-:W1:Y:S01]  /*0090*/  LDCU UR5, c[0x0][0x3a4] ;  /* 0x00007480ff0577ac */ /* 0x000e620008000800 */
[----:B------:R-:W-:-:S04]  /*00a0*/  IMAD R3, R7, R7, RZ ;  /* 0x0000000707037224 */ /* 0x000fc800078e02ff */
[C---:B0-----:R-:W-:Y:S02]  /*00b0*/  IMAD R0, R3.reuse, UR4, R0 ;  /* 0x0000000403007c24 */ /* 0x041fe4000f8e0200 */
[----:B-1----:R-:W-:-:S05]  /*00c0*/  IMAD R3, R3, UR5, RZ ;  /* 0x0000000503037c24 */ /* 0x002fca000f8e02ff */
[----:B------:R-:W-:-:S13]  /*00d0*/  ISETP.GE.AND P0, PT, R0, R3, PT ;  /* 0x000000030000720c */ /* 0x000fda0003f06270 */
[----:B------:R-:W-:Y:S05]  /*00e0*/  @P0 EXIT ;  /* 0x000000000000094d */ /* 0x000fea0003800000 */
[C---:B------:R-:W-:Y:S01]  /*00f0*/  LOP3.LUT R6, R7.reuse, 0x7ffffff0, RZ, 0xc0, !PT ;  /* 0x7ffffff007067812 */ /* 0x040fe200078ec0ff */
[----:B------:R-:W-:Y:S01]  /*0100*/  HFMA2 R9, -RZ, RZ, 0, 0 ;  /* 0x00000000ff097431 */ /* 0x000fe200000001ff */
[C---:B------:R-:W-:Y:S01]  /*0110*/  IADD3 R2, PT, PT, R7.reuse, -0x1, RZ ;  /* 0xffffffff07027810 */ /* 0x040fe20007ffe0ff */
[----:B------:R-:W0:Y:S01]  /*0120*/  LDCU.64 UR6, c[0x0][0x358] ;  /* 0x00006b00ff0677ac */ /* 0x000e220008000a00 */
[C---:B------:R-:W-:Y:S02]  /*0130*/  LOP3.LUT R4, R7.reuse, 0xf, RZ, 0xc0, !PT ;  /* 0x0000000f07047812 */ /* 0x040fe400078ec0ff */
[C---:B------:R-:W-:Y:S02]  /*0140*/  LOP3.LUT R5, R7.reuse, 0x7, RZ, 0xc0, !PT ;  /* 0x0000000707057812 */ /* 0x040fe400078ec0ff */
[----:B------:R-:W-:Y:S02]  /*0150*/  LOP3.LUT R7, R7, 0x3, RZ, 0xc0, !PT ;  /* 0x0000000307077812 */ /* 0x000fe400078ec0ff */
[----:B------:R-:W-:-:S02]  /*0160*/  MOV R8, R0 ;  /* 0x0000000000087202 */ /* 0x000fc40000000f00 */
[----:B------:R-:W-:-:S07]  /*0170*/  IADD3 R10, PT, PT, -R6, RZ, RZ ;  /* 0x000000ff060a7210 */ /* 0x000fce0007ffe1ff */
.L_x_15:
[----:B------:R-:W-:Y:S02]  /*0180*/  ISETP.GE.U32.AND P0, PT, R2, 0xf, PT ;  /* 0x0000000f0200780c */ /* 0x000fe40003f06070 */
[----:B---3--:R-:W-:-:S11]  /*0190*/  MOV R11, RZ ;  /* 0x000000ff000b7202 */ /* 0x008fd60000000f00 */
[----:B-12---:R-:W-:Y:S05]  /*01a0*/  @!P0 BRA `(.L_x_0) ;  /* 0x0000000400a88947 */ /* 0x006fea0003800000 */
[----:B------:R-:W-:Y:S02]  /*01b0*/  MOV R11, R8 ;  /* 0x00000008000b7202 */ /* 0x000fe40000000f00 */
[----:B------:R-:W-:-:S07]  /*01c0*/  MOV R24, R10 ;  /* 0x0000000a00187202 */ /* 0x000fce0000000f00 */
.L_x_1:
[----:B-1----:R-:W1:Y:S08]  /*01d0*/  LDC.64 R16, c[0x0][0x380] ;  /* 0x0000e000ff107b82 */ /* 0x002e700000000a00 */
[----:B------:R-:W2:Y:S08]  /*01e0*/  LDC.64 R20, c[0x0][0x388] ;  /* 0x0000e200ff147b82 */ /* 0x000eb00000000a00 */
[----:B------:R-:W3:Y:S01]  /*01f0*/  LDC R25, c[0x0][0x3a0] ;  /* 0x0000e800ff197b82 */ /* 0x000ee20000000800 */
[----:B-1----:R-:W-:-:S05]  /*0200*/  IMAD.WIDE R16, R11, 0x4, R16 ;  /* 0x000000040b107825 */ /* 0x002fca00078e0210 */
[----:B0-----:R-:W4:Y:S01]  /*0210*/  LDG.E R12, desc[UR6][R16.64] ;  /* 0x00000006100c7981 */ /* 0x001f22000c1e1900 */
[----:B--2---:R-:W-:-:S05]  /*0220*/  IMAD.WIDE R20, R11, 0x4, R20 ;  /* 0x000000040b147825 */ /* 0x004fca00078e0214 */
[----:B------:R-:W4:Y:S01]  /*0230*/  LDG.E R13, desc[UR6][R20.64] ;  /* 0x00000006140d7981 */ /* 0x000f22000c1e1900 */
[----:B---3--:R-:W-:-:S04]  /*0240*/  IMAD.WIDE.U32 R14, R25, 0x4, R20 ;  /* 0x00000004190e7825 */ /* 0x008fc800078e0014 */
[----:B----4-:R-:W-:Y:S01]  /*0250*/  FMUL R27, R12, R13 ;  /* 0x0000000d0c1b7220 */ /* 0x010fe20000400000 */
[----:B------:R-:W-:-:S04]  /*0260*/  IMAD.WIDE.U32 R12, R25, 0x4, R16 ;  /* 0x00000004190c7825 */ /* 0x000fc800078e0010 */
[----:B------:R0:W-:Y:S04]  /*0270*/  STG.E desc[UR6][R16.64], R27 ;  /* 0x0000001b10007986 */ /* 0x0001e8000c101906 */
[----:B------:R-:W2:Y:S04]  /*0280*/  LDG.E R18, desc[UR6][R12.64] ;  /* 0x000000060c127981 */ /* 0x000ea8000c1e1900 */
[----:B------:R-:W2:Y:S01]  /*0290*/  LDG.E R19, desc[UR6][R14.64] ;  /* 0x000000060e137981 */ /* 0x000ea2000c1e1900 */
[----:B------:R-:W-:-:S04]  /*02a0*/  IMAD.WIDE.U32 R22, R25, 0x4, R14 ;  /* 0x0000000419167825 */ /* 0x000fc800078e000e */
[----:B--2---:R-:W-:Y:S01]  /*02b0*/  FMUL R29, R18, R19 ;  /* 0x00000013121d7220 */ /* 0x004fe20000400000 */
[----:B------:R-:W-:-:S04]  /*02c0*/  IMAD.WIDE.U32 R18, R25, 0x4, R12 ;  /* 0x0000000419127825 */ /* 0x000fc800078e000c */
[----:B------:R1:W-:Y:S04]  /*02d0*/  STG.E desc[UR6][R12.64], R29 ;  /* 0x0000001d0c007986 */ /* 0x0003e8000c101906 */
[----:B------:R-:W2:Y:S04]  /*02e0*/  LDG.E R20, desc[UR6][R18.64] ;  /* 0x0000000612147981 */ /* 0x000ea8000c1e1900 */
[----:B------:R-:W2:Y:S01]  /*02f0*/  LDG.E R21, desc[UR6][R22.64] ;  /* 0x0000000616157981 */ /* 0x000ea2000c1e1900 */
[----:B0-----:R-:W-:-:S04]  /*0300*/  IMAD.WIDE.U32 R16, R25, 0x4, R22 ;  /* 0x0000000419107825 */ /* 0x001fc800078e0016 */
[----:B--2---:R-:W-:Y:S01]  /*0310*/  FMUL R26, R20, R21 ;  /* 0x00000015141a7220 */ /* 0x004fe20000400000 */
[----:B------:R-:W-:-:S04]  /*0320*/  IMAD.WIDE.U32 R20, R25, 0x4, R18 ;  /* 0x0000000419147825 */ /* 0x000fc800078e0012 */
[----:B------:R0:W-:Y:S04]  /*0330*/  STG.E desc[UR6][R18.64], R26 ;  /* 0x0000001a12007986 */ /* 0x0001e8000c101906 */
[----:B------:R-:W2:Y:S04]  /*0340*/  LDG.E R14, desc[UR6][R20.64] ;  /* 0x00000006140e7981 */ /* 0x000ea8000c1e1900 */
[----:B------:R-:W2:Y:S01]  /*0350*/  LDG.E R15, desc[UR6][R16.64] ;  /* 0x00000006100f7981 */ /* 0x000ea2000c1e1900 */
[----:B-1----:R-:W-:-:S04]  /*0360*/  IMAD.WIDE.U32 R12, R25, 0x4, R16 ;  /* 0x00000004190c7825 */ /* 0x002fc800078e0010 */
        /* <DEDUP_REMOVED lines=71> */
[----:B------:R-:W-:-:S04]  /*07e0*/  IADD3 R24, PT, PT, R24, 0x10, RZ ;  /* 0x0000001018187810 */ /* 0x000fc80007ffe0ff */
[----:B------:R-:W-:Y:S02]  /*07f0*/  ISETP.NE.AND P1, PT, R24, RZ, PT ;  /* 0x000000ff1800720c */ /* 0x000fe40003f25270 */
[----:B------:R-:W-:Y:S01]  /*0800*/  LEA R11, R25, R11, 0x4 ;  /* 0x0000000b190b7211 */ /* 0x000fe200078e20ff */
[----:B--2---:R-:W-:-:S05]  /*0810*/  FMUL R15, R14, R21 ;  /* 0x000000150e0f7220 */ /* 0x004fca0000400000 */
[----:B------:R1:W-:Y:S05]  /*0820*/  STG.E desc[UR6][R16.64], R15 ;  /* 0x0000000f10007986 */ /* 0x0003ea000c101906 */
[----:B------:R-:W-:Y:S05]  /*0830*/  @P1 BRA `(.L_x_1) ;  /* 0xfffffff800641947 */ /* 0x000fea000383ffff */
[----:B------:R-:W-:-:S07]  /*0840*/  MOV R11, R6 ;  /* 0x00000006000b7202 */ /* 0x000fce0000000f00 */
.L_x_0:
[----:B------:R-:W-:-:S13]  /*0850*/  ISETP.NE.AND P1, PT, R4, RZ, PT ;  /* 0x000000ff0400720c */ /* 0x000fda0003f25270 */
[----:B------:R-:W-:Y:S05]  /*0860*/  @!P1 BRA `(.L_x_2) ;  /* 0x0000000400d89947 */ /* 0x000fea0003800000 */
[----:B-1----:R-:W-:Y:S02]  /*0870*/  IADD3 R12, PT, PT, R4, -0x1, RZ ;  /* 0xffffffff040c7810 */ /* 0x002fe40007ffe0ff */
[----:B------:R-:W-:Y:S02]  /*0880*/  ISETP.NE.AND P3, PT, R5, RZ, PT ;  /* 0x000000ff0500720c */ /* 0x000fe40003f65270 */
[----:B------:R-:W-:-:S13]  /*0890*/  ISETP.GE.U32.AND P2, PT, R12, 0x7, PT ;  /* 0x000000070c00780c */ /* 0x000fda0003f46070 */
[----:B------:R-:W-:Y:S05]  /*08a0*/  @!P2 BRA `(.L_x_3) ;  /* 0x0000000000d4a947 */ /* 0x000fea0003800000 */
[----:B------:R-:W1:Y:S08]  /*08b0*/  LDC R25, c[0x0][0x3a0] ;  /* 0x0000e800ff197b82 */ /* 0x000e700000000800 */
[----:B------:R-:W2:Y:S08]  /*08c0*/  LDC.64 R22, c[0x0][0x380] ;  /* 0x0000e000ff167b82 */ /* 0x000eb00000000a00 */
[----:B------:R-:W3:Y:S01]  /*08d0*/  LDC.64 R20, c[0x0][0x388] ;  /* 0x0000e200ff147b82 */ /* 0x000ee20000000a00 */
[----:B-1----:R-:W-:-:S04]  /*08e0*/  IMAD R13, R11, R25, R8 ;  /* 0x000000190b0d7224 */ /* 0x002fc800078e0208 */
[----:B--2---:R-:W-:-:S05]  /*08f0*/  IMAD.WIDE R22, R13, 0x4, R22 ;  /* 0x000000040d167825 */ /* 0x004fca00078e0216 */
[----:B0-----:R-:W2:Y:S01]  /*0900*/  LDG.E R12, desc[UR6][R22.64] ;  /* 0x00000006160c7981 */ /* 0x001ea2000c1e1900 */
[----:B---3--:R-:W-:-:S05]  /*0910*/  IMAD.WIDE R20, R13, 0x4, R20 ;  /* 0x000000040d147825 */ /* 0x008fca00078e0214 */
[----:B------:R-:W2:Y:S01]  /*0920*/  LDG.E R13, desc[UR6][R20.64] ;  /* 0x00000006140d7981 */ /* 0x000ea2000c1e1900 */
[----:B------:R-:W-:-:S04]  /*0930*/  IMAD.WIDE.U32 R16, R25, 0x4, R22 ;  /* 0x0000000419107825 */ /* 0x000fc800078e0016 */
[----:B------:R-:W-:-:S04]  /*0940*/  IMAD.WIDE.U32 R14, R25, 0x4, R20 ;  /* 0x00000004190e7825 */ /* 0x000fc800078e0014 */
[----:B--2---:R-:W-:-:S05]  /*0950*/  FMUL R27, R12, R13 ;  /* 0x0000000d0c1b7220 */ /* 0x004fca0000400000 */
        /* <DEDUP_REMOVED lines=39> */
[----:B------:R-:W-:Y:S01]  /*0bd0*/  IADD3 R11, PT, PT, R11, 0x8, RZ ;  /* 0x000000080b0b7810 */ /* 0x000fe20007ffe0ff */
[----:B--2---:R-:W-:-:S05]  /*0be0*/  FMUL R19, R18, R17 ;  /* 0x0000001112137220 */ /* 0x004fca0000400000 */
[----:B------:R1:W-:Y:S02]  /*0bf0*/  STG.E desc[UR6][R14.64], R19 ;  /* 0x000000130e007986 */ /* 0x0003e4000c101906 */
.L_x_3:
        /* <DEDUP_REMOVED lines=14> */
[----:B--2---:R-:W-:Y:S01]  /*0ce0*/  FMUL R27, R12, R13 ;  /* 0x0000000d0c1b7220 */ /* 0x004fe20000400000 */
        /* <DEDUP_REMOVED lines=19> */
.L_x_4:
[----:B------:R-:W-:Y:S05]  /*0e20*/  @!P3 BRA `(.L_x_2) ;  /* 0x000000000068b947 */ /* 0x000fea0003800000 */
[----:B-1----:R-:W1:Y:S08]  /*0e30*/  LDC R19, c[0x0][0x3a0] ;  /* 0x0000e800ff137b82 */ /* 0x002e700000000800 */
[----:B------:R-:W2:Y:S08]  /*0e40*/  LDC.64 R14, c[0x0][0x380] ;  /* 0x0000e000ff0e7b82 */ /* 0x000eb00000000a00 */
[----:B------:R-:W3:Y:S01]  /*0e50*/  LDC.64 R12, c[0x0][0x388] ;  /* 0x0000e200ff0c7b82 */ /* 0x000ee20000000a00 */
[----:B-1----:R-:W-:-:S04]  /*0e60*/  IMAD R17, R11, R19, R8 ;  /* 0x000000130b117224 */ /* 0x002fc800078e0208 */
[----:B--2---:R-:W-:-:S05]  /*0e70*/  IMAD.WIDE R14, R17, 0x4, R14 ;  /* 0x00000004110e7825 */ /* 0x004fca00078e020e */
[----:B0-----:R-:W2:Y:S01]  /*0e80*/  LDG.E R11, desc[UR6][R14.64] ;  /* 0x000000060e0b7981 */ /* 0x001ea2000c1e1900 */
[----:B---3--:R-:W-:-:S05]  /*0e90*/  IMAD.WIDE R16, R17, 0x4, R12 ;  /* 0x0000000411107825 */ /* 0x008fca00078e020c */
[----:B------:R-:W2:Y:S01]  /*0ea0*/  LDG.E R12, desc[UR6][R16.64] ;  /* 0x00000006100c7981 */ /* 0x000ea2000c1e1900 */
[----:B------:R-:W-:Y:S01]  /*0eb0*/  ISETP.NE.AND P2, PT, R7, 0x1, PT ;  /* 0x000000010700780c */ /* 0x000fe20003f45270 */
[----:B--2---:R-:W-:-:S05]  /*0ec0*/  FMUL R11, R11, R12 ;  /* 0x0000000c0b0b7220 */ /* 0x004fca0000400000 */
[----:B------:R2:W-:Y:S07]  /*0ed0*/  STG.E desc[UR6][R14.64], R11 ;  /* 0x0000000b0e007986 */ /* 0x0005ee000c101906 */
[----:B------:R-:W-:Y:S05]  /*0ee0*/  @!P2 BRA `(.L_x_2) ;  /* 0x000000000038a947 */ /* 0x000fea0003800000 */
[----:B------:R-:W-:-:S04]  /*0ef0*/  IMAD.WIDE.U32 R12, R19, 0x4, R14 ;  /* 0x00000004130c7825 */ /* 0x000fc800078e000e */
[----:B------:R-:W-:Y:S01]  /*0f00*/  IMAD.WIDE.U32 R16, R19, 0x4, R16 ;  /* 0x0000000413107825 */ /* 0x000fe200078e0010 */
[----:B--2---:R-:W2:Y:S04]  /*0f10*/  LDG.E R11, desc[UR6][R12.64] ;  /* 0x000000060c0b7981 */ /* 0x004ea8000c1e1900 */
[----:B------:R-:W2:Y:S01]  /*0f20*/  LDG.E R14, desc[UR6][R16.64] ;  /* 0x00000006100e7981 */ /* 0x000ea2000c1e1900 */
[----:B------:R-:W-:Y:S01]  /*0f30*/  ISETP.NE.AND P2, PT, R7, 0x2, PT ;  /* 0x000000020700780c */ /* 0x000fe20003f45270 */
[----:B--2---:R-:W-:-:S05]  /*0f40*/  FMUL R11, R11, R14 ;  /* 0x0000000e0b0b7220 */ /* 0x004fca0000400000 */
[----:B------:R3:W-:Y:S07]  /*0f50*/  STG.E desc[UR6][R12.64], R11 ;  /* 0x0000000b0c007986 */ /* 0x0007ee000c101906 */
[----:B------:R-:W-:Y:S05]  /*0f60*/  @!P2 BRA `(.L_x_2) ;  /* 0x000000000018a947 */ /* 0x000fea0003800000 */
[----:B------:R-:W-:-:S04]  /*0f70*/  IMAD.WIDE.U32 R16, R19, 0x4, R16 ;  /* 0x0000000413107825 */ /* 0x000fc800078e0010 */
[----:B---3--:R-:W-:Y:S02]  /*0f80*/  IMAD.WIDE.U32 R12, R19, 0x4, R12 ;  /* 0x00000004130c7825 */ /* 0x008fe400078e000c */
[----:B------:R-:W2:Y:S04]  /*0f90*/  LDG.E R16, desc[UR6][R16.64] ;  /* 0x0000000610107981 */ /* 0x000ea8000c1e1900 */
[----:B------:R-:W2:Y:S02]  /*0fa0*/  LDG.E R11, desc[UR6][R12.64] ;  /* 0x000000060c0b7981 */ /* 0x000ea4000c1e1900 */
[----:B--2---:R-:W-:-:S05]  /*0fb0*/  FMUL R11, R11, R16 ;  /* 0x000000100b0b7220 */ /* 0x004fca0000400000 */
[----:B------:R4:W-:Y:S02]  /*0fc0*/  STG.E desc[UR6][R12.64], R11 ;  /* 0x0000000b0c007986 */ /* 0x0009e4000c101906 */
.L_x_2:
[----:B-1----:R-:W-:Y:S01]  /*0fd0*/  HFMA2 R22, -RZ, RZ, 0, 0 ;  /* 0x00000000ff167431 */ /* 0x002fe200000001ff */
[----:B--234-:R-:W-:Y:S01]  /*0fe0*/  MOV R11, RZ ;  /* 0x000000ff000b7202 */ /* 0x01cfe20000000f00 */
[----:B------:R-:W-:Y:S06]  /*0ff0*/  @!P0 BRA `(.L_x_5) ;  /* 0x0000000000e48947 */ /* 0x000fec0003800000 */
[----:B------:R-:W-:Y:S02]  /*1000*/  MOV R22, RZ ;  /* 0x000000ff00167202 */ /* 0x000fe40000000f00 */
[----:B------:R-:W-:-:S07]  /*1010*/  MOV R21, RZ ;  /* 0x000000ff00157202 */ /* 0x000fce0000000f00 */
.L_x_6:
[----:B------:R-:W1:Y:S08]  /*1020*/  LDC R27, c[0x0][0x3a0] ;  /* 0x0000e800ff1b7b82 */ /* 0x000e700000000800 */
[----:B------:R-:W2:Y:S01]  /*1030*/  LDC.64 R12, c[0x0][0x380] ;  /* 0x0000e000ff0c7b82 */ /* 0x000ea20000000a00 */
[----:B-1----:R-:W-:-:S04]  /*1040*/  IMAD R11, R21, R27, R8 ;  /* 0x0000001b150b7224 */ /* 0x002fc800078e0208 */
[----:B--2---:R-:W-:-:S05]  /*1050*/  IMAD.WIDE R12, R11, 0x4, R12 ;  /* 0x000000040b0c7825 */ /* 0x004fca00078e020c */
[----:B0-----:R-:W2:Y:S01]  /*1060*/  LDG.E R29, desc[UR6][R12.64] ;  /* 0x000000060c1d7981 */ /* 0x001ea2000c1e1900 */
[----:B------:R-:W-:-:S05]  /*1070*/  IMAD.WIDE.U32 R24, R27, 0x4, R12 ;  /* 0x000000041b187825 */ /* 0x000fca00078e000c */
[----:B------:R-:W3:Y:S01]  /*1080*/  LDG.E R20, desc[UR6][R24.64] ;  /* 0x0000000618147981 */ /* 0x000ee2000c1e1900 */
[----:B------:R-:W-:-:S05]  /*1090*/  IMAD.WIDE.U32 R14, R27, 0x4, R24 ;  /* 0x000000041b0e7825 */ /* 0x000fca00078e0018 */
[----:B------:R0:W4:Y:S01]  /*10a0*/  LDG.E R11, desc[UR6][R14.64] ;  /* 0x000000060e0b7981 */ /* 0x000122000c1e1900 */
[----:B------:R-:W-:-:S05]  /*10b0*/  IMAD.WIDE.U32 R18, R27, 0x4, R14 ;  /* 0x000000041b127825 */ /* 0x000fca00078e000e */
[----:B------:R1:W5:Y:S01]  /*10c0*/  LDG.E R13, desc[UR6][R18.64] ;  /* 0x00000006120d7981 */ /* 0x000362000c1e1900 */
[----:B------:R-:W-:-:S05]  /*10d0*/  IMAD.WIDE.U32 R16, R27, 0x4, R18 ;  /* 0x000000041b107825 */ /* 0x000fca00078e0012 */
[----:B------:R1:W5:Y:S01]  /*10e0*/  LDG.E R12, desc[UR6][R16.64] ;  /* 0x00000006100c7981 */ /* 0x000362000c1e1900 */
[----:B0-----:R-:W-:-:S05]  /*10f0*/  IMAD.WIDE.U32 R14, R27, 0x4, R16 ;  /* 0x000000041b0e7825 */ /* 0x001fca00078e0010 */
[----:B------:R0:W5:Y:S01]  /*1100*/  LDG.E R26, desc[UR6][R14.64] ;  /* 0x000000060e1a7981 */ /* 0x000162000c1e1900 */
[----:B------:R-:W-:-:S04]  /*1110*/  IMAD.WIDE.U32 R24, R27, 0x4, R14 ;  /* 0x000000041b187825 */ /* 0x000fc800078e000e */
[C---:B-1----:R-:W-:Y:S02]  /*1120*/  IMAD.WIDE.U32 R18, R27.reuse, 0x4, R24 ;  /* 0x000000041b127825 */ /* 0x042fe400078e0018 */
[----:B------:R-:W5:Y:S02]  /*1130*/  LDG.E R25, desc[UR6][R24.64] ;  /* 0x0000000618197981 */ /* 0x000f64000c1e1900 */
[----:B------:R-:W-:-:S05]  /*1140*/  IMAD.WIDE.U32 R16, R27, 0x4, R18 ;  /* 0x000000041b107825 */ /* 0x000fca00078e0012 */
[----:B------:R1:W5:Y:S01]  /*1150*/  LDG.E R23, desc[UR6][R16.64] ;  /* 0x0000000610177981 */ /* 0x000362000c1e1900 */
[----:B0-----:R-:W-:-:S03]  /*1160*/  IMAD.WIDE.U32 R14, R27, 0x4, R16 ;  /* 0x000000041b0e7825 */ /* 0x001fc600078e0010 */
[----:B------:R0:W5:Y:S01]  /*1170*/  LDG.E R24, desc[UR6][R18.64] ;  /* 0x0000000612187981 */ /* 0x000162000c1e1900 */
[----:B-1----:R-:W-:-:S03]  /*1180*/  IMAD.WIDE.U32 R16, R27, 0x4, R14 ;  /* 0x000000041b107825 */ /* 0x002fc600078e000e */
[----:B------:R-:W5:Y:S01]  /*1190*/  LDG.E R14, desc[UR6][R14.64] ;  /* 0x000000060e0e7981 */ /* 0x000f62000c1e1900 */
[----:B0-----:R-:W-:-:S03]  /*11a0*/  IMAD.WIDE.U32 R18, R27, 0x4, R16 ;  /* 0x000000041b127825 */ /* 0x001fc600078e0010 */
[----:B------:R-:W5:Y:S01]  /*11b0*/  LDG.E R28, desc[UR6][R16.64] ;  /* 0x00000006101c7981 */ /* 0x000f62000c1e1900 */
[----:B--2---:R-:W-:-:S03]  /*11c0*/  FADD R29, R29, R22 ;  /* 0x000000161d1d7221 */ /* 0x004fc60000000000 */
[----:B------:R0:W2:Y:S01]  /*11d0*/  LDG.E R22, desc[UR6][R18.64] ;  /* 0x0000000612167981 */ /* 0x0000a2000c1e1900 */
[----:B---3--:R-:W-:Y:S01]  /*11e0*/  FADD R29, R29, R20 ;  /* 0x000000141d1d7221 */ /* 0x008fe20000000000 */
[----:B0-----:R-:W-:-:S05]  /*11f0*/  IMAD.WIDE.U32 R18, R27, 0x4, R18 ;  /* 0x000000041b127825 */ /* 0x001fca00078e0012 */
[----:B------:R0:W3:Y:S01]  /*1200*/  LDG.E R20, desc[UR6][R18.64] ;  /* 0x0000000612147981 */ /* 0x0000e2000c1e1900 */
[----:B----4-:R-:W-:Y:S01]  /*1210*/  FADD R29, R29, R11 ;  /* 0x0000000b1d1d7221 */ /* 0x010fe20000000000 */
[----:B0-----:R-:W-:-:S05]  /*1220*/  IMAD.WIDE.U32 R18, R27, 0x4, R18 ;  /* 0x000000041b127825 */ /* 0x001fca00078e0012 */
[----:B------:R0:W4:Y:S01]  /*1230*/  LDG.E R11, desc[UR6][R18.64] ;  /* 0x00000006120b7981 */ /* 0x000122000c1e1900 */
[----:B------:R-:W-:-:S04]  /*1240*/  IMAD.WIDE.U32 R16, R27, 0x4, R18 ;  /* 0x000000041b107825 */ /* 0x000fc800078e0012 */
[----:B-----5:R-:W-:Y:S01]  /*1250*/  FADD R29, R29, R13 ;  /* 0x0000000d1d1d7221 */ /* 0x020fe20000000000 */
[----:B0-----:R-:W-:Y:S02]  /*1260*/  IMAD.WIDE.U32 R18, R27, 0x4, R16 ;  /* 0x000000041b127825 */ /* 0x001fe400078e0010 */
[----:B------:R-:W5:Y:S04]  /*1270*/  LDG.E R16, desc[UR6][R16.64] ;  /* 0x0000000610107981 */ /* 0x000f68000c1e1900 */
[----:B------:R-:W5:Y:S01]  /*1280*/  LDG.E R13, desc[UR6][R18.64] ;  /* 0x00000006120d7981 */ /* 0x000f62000c1e1900 */
[----:B------:R-:W-:-:S04]  /*1290*/  FADD R29, R29, R12 ;  /* 0x0000000c1d1d7221 */ /* 0x000fc80000000000 */
[----:B------:R-:W-:-:S04]  /*12a0*/  FADD R26, R29, R26 ;  /* 0x0000001a1d1a7221 */ /* 0x000fc80000000000 */
[----:B------:R-:W-:-:S04]  /*12b0*/  FADD R25, R26, R25 ;  /* 0x000000191a197221 */ /* 0x000fc80000000000 */
[----:B------:R-:W-:-:S04]  /*12c0*/  FADD R24, R25, R24 ;  /* 0x0000001819187221 */ /* 0x000fc80000000000 */
[----:B------:R-:W-:-:S04]  /*12d0*/  FADD R23, R24, R23 ;  /* 0x0000001718177221 */ /* 0x000fc80000000000 */
[----:B------:R-:W-:Y:S01]  /*12e0*/  FADD R23, R23, R14 ;  /* 0x0000000e17177221 */ /* 0x000fe20000000000 */
[----:B------:R-:W-:-:S03]  /*12f0*/  IADD3 R21, PT, PT, R21, 0x10, RZ ;  /* 0x0000001015157810 */ /* 0x000fc60007ffe0ff */
[----:B------:R-:W-:Y:S01]  /*1300*/  FADD R23, R23, R28 ;  /* 0x0000001c17177221 */ /* 0x000fe20000000000 */
[----:B------:R-:W-:-:S03]  /*1310*/  ISETP.NE.AND P0, PT, R21, R6, PT ;  /* 0x000000061500720c */ /* 0x000fc60003f05270 */
[----:B--2---:R-:W-:-:S04]  /*1320*/  FADD R23, R23, R22 ;  /* 0x0000001617177221 */ /* 0x004fc80000000000 */
[----:B---3--:R-:W-:-:S04]  /*1330*/  FADD R20, R23, R20 ;  /* 0x0000001417147221 */ /* 0x008fc80000000000 */
[----:B----4-:R-:W-:-:S04]  /*1340*/  FADD R11, R20, R11 ;  /* 0x0000000b140b7221 */ /* 0x010fc80000000000 */
[----:B-----5:R-:W-:-:S04]  /*1350*/  FADD R16, R11, R16 ;  /* 0x000000100b107221 */ /* 0x020fc80000000000 */
[----:B------:R-:W-:Y:S01]  /*1360*/  FADD R22, R16, R13 ;  /* 0x0000000d10167221 */ /* 0x000fe20000000000 */
[----:B------:R-:W-:Y:S06]  /*1370*/  @P0 BRA `(.L_x_6) ;  /* 0xfffffffc00280947 */ /* 0x000fec000383ffff */
[----:B------:R-:W-:-:S07]  /*1380*/  MOV R11, R6 ;  /* 0x00000006000b7202 */ /* 0x000fce0000000f00 */
.L_x_5:
[----:B------:R-:W-:Y:S05]  /*1390*/  @!P1 BRA `(.L_x_7) ;  /* 0x0000000400149947 */ /* 0x000fea0003800000 */
[----:B------:R-:W-:Y:S02]  /*13a0*/  IADD3 R12, PT, PT, R4, -0x1, RZ ;  /* 0xffffffff040c7810 */ /* 0x000fe40007ffe0ff */
[----:B------:R-:W-:Y:S02]  /*13b0*/  ISETP.NE.AND P1, PT, R5, RZ, PT ;  /* 0x000000ff0500720c */ /* 0x000fe40003f25270 */
[----:B------:R-:W-:-:S13]  /*13c0*/  ISETP.GE.U32.AND P0, PT, R12, 0x7, PT ;  /* 0x000000070c00780c */ /* 0x000fda0003f06070 */
[----:B------:R-:W-:Y:S05]  /*13d0*/  @!P0 BRA `(.L_x_8) ;  /* 0x0000000000708947 */ /* 0x000fea0003800000 */
[----:B------:R-:W1:Y:S08]  /*13e0*/  LDC R29, c[0x0][0x3a0] ;  /* 0x0000e800ff1d7b82 */ /* 0x000e700000000800 */
[----:B------:R-:W2:Y:S01]  /*13f0*/  LDC.64 R18, c[0x0][0x380] ;  /* 0x0000e000ff127b82 */ /* 0x000ea20000000a00 */
[----:B-1----:R-:W-:-:S04]  /*1400*/  IMAD R13, R11, R29, R8 ;  /* 0x0000001d0b0d7224 */ /* 0x002fc800078e0208 */
[----:B--2---:R-:W-:-:S04]  /*1410*/  IMAD.WIDE R18, R13, 0x4, R18 ;  /* 0x000000040d127825 */ /* 0x004fc800078e0212 */
[C---:B------:R-:W-:Y:S02]  /*1420*/  IMAD.WIDE.U32 R12, R29.reuse, 0x4, R18 ;  /* 0x000000041d0c7825 */ /* 0x040fe400078e0012 */
[----:B0-----:R-:W2:Y:S02]  /*1430*/  LDG.E R19, desc[UR6][R18.64] ;  /* 0x0000000612137981 */ /* 0x001ea4000c1e1900 */
[C---:B------:R-:W-:Y:S02]  /*1440*/  IMAD.WIDE.U32 R14, R29.reuse, 0x4, R12 ;  /* 0x000000041d0e7825 */ /* 0x040fe400078e000c */
[----:B------:R-:W3:Y:S02]  /*1450*/  LDG.E R12, desc[UR6][R12.64] ;  /* 0x000000060c0c7981 */ /* 0x000ee4000c1e1900 */
[C---:B------:R-:W-:Y:S02]  /*1460*/  IMAD.WIDE.U32 R16, R29.reuse, 0x4, R14 ;  /* 0x000000041d107825 */ /* 0x040fe400078e000e */
[----:B------:R-:W4:Y:S02]  /*1470*/  LDG.E R14, desc[UR6][R14.64] ;  /* 0x000000060e0e7981 */ /* 0x000f24000c1e1900 */
[----:B------:R-:W-:-:S02]  /*1480*/  IMAD.WIDE.U32 R20, R29, 0x4, R16 ;  /* 0x000000041d147825 */ /* 0x000fc400078e0010 */
[----:B------:R-:W5:Y:S02]  /*1490*/  LDG.E R16, desc[UR6][R16.64] ;  /* 0x0000000610107981 */ /* 0x000f64000c1e1900 */
[C---:B------:R-:W-:Y:S02]  /*14a0*/  IMAD.WIDE.U32 R24, R29.reuse, 0x4, R20 ;  /* 0x000000041d187825 */ /* 0x040fe400078e0014 */
[----:B------:R-:W5:Y:S02]  /*14b0*/  LDG.E R20, desc[UR6][R20.64] ;  /* 0x0000000614147981 */ /* 0x000f64000c1e1900 */
[C---:B------:R-:W-:Y:S02]  /*14c0*/  IMAD.WIDE.U32 R26, R29.reuse, 0x4, R24 ;  /* 0x000000041d1a7825 */ /* 0x040fe400078e0018 */
[----:B------:R-:W5:Y:S02]  /*14d0*/  LDG.E R24, desc[UR6][R24.64] ;  /* 0x0000000618187981 */ /* 0x000f64000c1e1900 */
[----:B------:R-:W-:-:S02]  /*14e0*/  IMAD.WIDE.U32 R28, R29, 0x4, R26 ;  /* 0x000000041d1c7825 */ /* 0x000fc400078e001a */
[----:B------:R-:W5:Y:S04]  /*14f0*/  LDG.E R26, desc[UR6][R26.64] ;  /* 0x000000061a1a7981 */ /* 0x000f68000c1e1900 */
[----:B------:R-:W5:Y:S01]  /*1500*/  LDG.E R28, desc[UR6][R28.64] ;  /* 0x000000061c1c7981 */ /* 0x000f62000c1e1900 */
[----:B------:R-:W-:Y:S01]  /*1510*/  IADD3 R11, PT, PT, R11, 0x8, RZ ;  /* 0x000000080b0b7810 */ /* 0x000fe20007ffe0ff */
[----:B--2---:R-:W-:-:S04]  /*1520*/  FADD R19, R22, R19 ;  /* 0x0000001316137221 */ /* 0x004fc80000000000 */
[----:B---3--:R-:W-:-:S04]  /*1530*/  FADD R19, R19, R12 ;  /* 0x0000000c13137221 */ /* 0x008fc80000000000 */
[----:B----4-:R-:W-:-:S04]  /*1540*/  FADD R19, R19, R14 ;  /* 0x0000000e13137221 */ /* 0x010fc80000000000 */
[----:B-----5:R-:W-:-:S04]  /*1550*/  FADD R19, R19, R16 ;  /* 0x0000001013137221 */ /* 0x020fc80000000000 */
[----:B------:R-:W-:-:S04]  /*1560*/  FADD R19, R19, R20 ;  /* 0x0000001413137221 */ /* 0x000fc80000000000 */
[----:B------:R-:W-:-:S04]  /*1570*/  FADD R19, R19, R24 ;  /* 0x0000001813137221 */ /* 0x000fc80000000000 */
[----:B------:R-:W-:-:S04]  /*1580*/  FADD R19, R19, R26 ;  /* 0x0000001a13137221 */ /* 0x000fc80000000000 */
[----:B------:R-:W-:-:S07]  /*1590*/  FADD R22, R19, R28 ;  /* 0x0000001c13167221 */ /* 0x000fce0000000000 */
.L_x_8:
        /* <DEDUP_REMOVED lines=13> */
[----:B------:R-:W-:Y:S02]  /*1670*/  IMAD.WIDE.U32 R18, R19, 0x4, R14 ;  /* 0x0000000413127825 */ /* 0x000fe400078e000e */
[----:B------:R-:W4:Y:S04]  /*1680*/  LDG.E R15, desc[UR6][R14.64] ;  /* 0x000000060e0f7981 */ /* 0x000f28000c1e1900 */
[----:B------:R-:W5:Y:S01]  /*1690*/  LDG.E R19, desc[UR6][R18.64] ;  /* 0x0000000612137981 */ /* 0x000f62000c1e1900 */
[----:B------:R-:W-:Y:S01]  /*16a0*/  IADD3 R11, PT, PT, R11, 0x4, RZ ;  /* 0x000000040b0b7810 */ /* 0x000fe20007ffe0ff */
[----:B--2---:R-:W-:-:S04]  /*16b0*/  FADD R22, R22, R17 ;  /* 0x0000001116167221 */ /* 0x004fc80000000000 */
[----:B---3--:R-:W-:-:S04]  /*16c0*/  FADD R22, R22, R13 ;  /* 0x0000000d16167221 */ /* 0x008fc80000000000 */
[----:B----4-:R-:W-:-:S04]  /*16d0*/  FADD R22, R22, R15 ;  /* 0x0000000f16167221 */ /* 0x010fc80000000000 */
[----:B-----5:R-:W-:-:S07]  /*16e0*/  FADD R22, R22, R19 ;  /* 0x0000001316167221 */ /* 0x020fce0000000000 */
.L_x_9:
[----:B------:R-:W-:Y:S05]  /*16f0*/  @!P1 BRA `(.L_x_7) ;  /* 0x00000000003c9947 */ /* 0x000fea0003800000 */
[----:B------:R-:W1:Y:S08]  /*1700*/  LDC R17, c[0x0][0x3a0] ;  /* 0x0000e800ff117b82 */ /* 0x000e700000000800 */
[----:B------:R-:W2:Y:S01]  /*1710*/  LDC.64 R12, c[0x0][0x380] ;  /* 0x0000e000ff0c7b82 */ /* 0x000ea20000000a00 */
[----:B-1----:R-:W-:-:S04]  /*1720*/  IMAD R11, R11, R17, R8 ;  /* 0x000000110b0b7224 */ /* 0x002fc800078e0208 */
[----:B--2---:R-:W-:-:S05]  /*1730*/  IMAD.WIDE R12, R11, 0x4, R12 ;  /* 0x000000040b0c7825 */ /* 0x004fca00078e020c */
[----:B0-----:R-:W2:Y:S01]  /*1740*/  LDG.E R11, desc[UR6][R12.64] ;  /* 0x000000060c0b7981 */ /* 0x001ea2000c1e1900 */
[----:B------:R-:W-:Y:S01]  /*1750*/  ISETP.NE.AND P0, PT, R7, 0x1, PT ;  /* 0x000000010700780c */ /* 0x000fe20003f05270 */
[----:B--2---:R-:W-:-:S12]  /*1760*/  FADD R22, R22, R11 ;  /* 0x0000000b16167221 */ /* 0x004fd80000000000 */
[----:B------:R-:W-:Y:S05]  /*1770*/  @!P0 BRA `(.L_x_7) ;  /* 0x00000000001c8947 */ /* 0x000fea0003800000 */
[----:B------:R-:W-:Y:S01]  /*1780*/  ISETP.NE.AND P0, PT, R7, 0x2, PT ;  /* 0x000000020700780c */ /* 0x000fe20003f05270 */
[----:B------:R-:W-:-:S12]  /*1790*/  IMAD.WIDE.U32 R14, R17, 0x4, R12 ;  /* 0x00000004110e7825 */ /* 0x000fd800078e000c */
[----:B------:R-:W-:Y:S02]  /*17a0*/  @P0 IMAD.WIDE.U32 R12, R17, 0x4, R14 ;  /* 0x00000004110c0825 */ /* 0x000fe400078e000e */
[----:B------:R-:W2:Y:S04]  /*17b0*/  LDG.E R15, desc[UR6][R14.64] ;  /* 0x000000060e0f7981 */ /* 0x000ea8000c1e1900 */
[----:B------:R-:W3:Y:S01]  /*17c0*/  @P0 LDG.E R13, desc[UR6][R12.64] ;  /* 0x000000060c0d0981 */ /* 0x000ee2000c1e1900 */
[----:B--2---:R-:W-:-:S04]  /*17d0*/  FADD R22, R22, R15 ;  /* 0x0000000f16167221 */ /* 0x004fc80000000000 */
[----:B---3--:R-:W-:-:S07]  /*17e0*/  @P0 FADD R22, R22, R13 ;  /* 0x0000000d16160221 */ /* 0x008fce0000000000 */
.L_x_7:
[----:B------:R-:W-:Y:S01]  /*17f0*/  ISETP.GE.U32.AND P0, PT, R2, 0x7, PT ;  /* 0x000000070200780c */ /* 0x000fe20003f06070 */
[----:B------:R-:W-:-:S12]  /*1800*/  HFMA2 R11, -RZ, RZ, 0, 0 ;  /* 0x00000000ff0b7431 */ /* 0x000fd800000001ff */
[----:B------:R-:W-:Y:S05]  /*1810*/  @!P0 BRA `(.L_x_10) ;  /* 0x0000000400308947 */ /* 0x000fea0003800000 */
[----:B------:R-:W-:-:S07]  /*1820*/  MOV R11, RZ ;  /* 0x000000ff000b7202 */ /* 0x000fce0000000f00 */
.L_x_11:
[----:B------:R-:W1:Y:S01]  /*1830*/  LDC R23, c[0x0][0x3a0] ;  /* 0x0000e800ff177b82 */ /* 0x000e620000000800 */
[----:B--2---:R-:W2:Y:S07]  /*1840*/  LDCU UR4, c[0x0][0x3a8] ;  /* 0x00007500ff0477ac */ /* 0x004eae0008000800 */
[----:B------:R-:W3:Y:S08]  /*1850*/  LDC.64 R20, c[0x0][0x380] ;  /* 0x0000e000ff147b82 */ /* 0x000ef00000000a00 */
[----:B------:R-:W4:Y:S01]  /*1860*/  LDC.64 R16, c[0x0][0x388] ;  /* 0x0000e200ff107b82 */ /* 0x000f220000000a00 */
[----:B-1----:R-:W-:-:S07]  /*1870*/  IMAD R15, R11, R23, R8 ;  /* 0x000000170b0f7224 */ /* 0x002fce00078e0208 */
[----:B------:R-:W1:Y:S01]  /*1880*/  LDC.64 R12, c[0x0][0x398] ;  /* 0x0000e600ff0c7b82 */ /* 0x000e620000000a00 */
[----:B---3--:R-:W-:-:S05]  /*1890*/  IMAD.WIDE R20, R15, 0x4, R20 ;  /* 0x000000040f147825 */ /* 0x008fca00078e0214 */
[----:B0-----:R-:W3:Y:S01]  /*18a0*/  LDG.E R19, desc[UR6][R20.64] ;  /* 0x0000000614137981 */ /* 0x001ee2000c1e1900 */
[----:B----4-:R-:W-:-:S05]  /*18b0*/  IMAD.WIDE R16, R15, 0x4, R16 ;  /* 0x000000040f107825 */ /* 0x010fca00078e0210 */
[----:B------:R-:W3:Y:S01]  /*18c0*/  LDG.E R14, desc[UR6][R16.64] ;  /* 0x00000006100e7981 */ /* 0x000ee2000c1e1900 */
[----:B-1----:R-:W-:-:S04]  /*18d0*/  IMAD.WIDE R12, R15, 0x4, R12 ;  /* 0x000000040f0c7825 */ /* 0x002fc800078e020c */
[----:B---3--:R-:W-:Y:S01]  /*18e0*/  FFMA R14, R14, -R22, R19 ;  /* 0x800000160e0e7223 */ /* 0x008fe20000000013 */
[----:B------:R-:W-:-:S04]  /*18f0*/  IMAD.WIDE.U32 R18, R23, 0x4, R16 ;  /* 0x0000000417127825 */ /* 0x000fc800078e0010 */
[----:B--2---:R-:W-:Y:S01]  /*1900*/  FMUL R27, R14, UR4 ;  /* 0x000000040e1b7c20 */ /* 0x004fe20008400000 */
[----:B------:R-:W-:-:S04]  /*1910*/  IMAD.WIDE.U32 R14, R23, 0x4, R20 ;  /* 0x00000004170e7825 */ /* 0x000fc800078e0014 */
[----:B------:R0:W-:Y:S04]  /*1920*/  STG.E desc[UR6][R12.64], R27 ;  /* 0x0000001b0c007986 */ /* 0x0001e8000c101906 */
[----:B------:R-:W2:Y:S04]  /*1930*/  LDG.E R25, desc[UR6][R14.64] ;  /* 0x000000060e197981 */ /* 0x000ea8000c1e1900 */
[----:B------:R-:W2:Y:S01]  /*1940*/  LDG.E R20, desc[UR6][R18.64] ;  /* 0x0000000612147981 */ /* 0x000ea2000c1e1900 */
[----:B------:R-:W-:-:S04]  /*1950*/  IMAD.WIDE.U32 R16, R23, 0x4, R12 ;  /* 0x0000000417107825 */ /* 0x000fc800078e000c */
[----:B--2---:R-:W-:Y:S01]  /*1960*/  FFMA R20, R20, -R22, R25 ;  /* 0x8000001614147223 */ /* 0x004fe20000000019 */
[----:B------:R-:W-:-:S04]  /*1970*/  IMAD.WIDE.U32 R24, R23, 0x4, R18 ;  /* 0x0000000417187825 */ /* 0x000fc800078e0012 */
[----:B------:R-:W-:Y:S01]  /*1980*/  FMUL R29, R20, UR4 ;  /* 0x00000004141d7c20 */ /* 0x000fe20008400000 */
[----:B------:R-:W-:-:S04]  /*1990*/  IMAD.WIDE.U32 R20, R23, 0x4, R14 ;  /* 0x0000000417147825 */ /* 0x000fc800078e000e */
[----:B------:R1:W-:Y:S04]  /*19a0*/  STG.E desc[UR6][R16.64], R29 ;  /* 0x0000001d10007986 */ /* 0x0003e8000c101906 */
[----:B------:R-:W2:Y:S04]  /*19b0*/  LDG.E R26, desc[UR6][R20.64] ;  /* 0x00000006141a7981 */ /* 0x000ea8000c1e1900 */
[----:B------:R-:W2:Y:S01]  /*19c0*/  LDG.E R28, desc[UR6][R24.64] ;  /* 0x00000006181c7981 */ /* 0x000ea2000c1e1900 */
[----:B0-----:R-:W-:-:S04]  /*19d0*/  IMAD.WIDE.U32 R12, R23, 0x4, R16 ;  /* 0x00000004170c7825 */ /* 0x001fc800078e0010 */
[----:B------:R-:W-:-:S04]  /*19e0*/  IMAD.WIDE.U32 R14, R23, 0x4, R20 ;  /* 0x00000004170e7825 */ /* 0x000fc800078e0014 */
[----:B------:R-:W-:-:S04]  /*19f0*/  IMAD.WIDE.U32 R18, R23, 0x4, R24 ;  /* 0x0000000417127825 */ /* 0x000fc800078e0018 */
[----:B--2---:R-:W-:-:S04]  /*1a00*/  FFMA R26, R28, -R22, R26 ;  /* 0x800000161c1a7223 */ /* 0x004fc8000000001a */
[----:B------:R-:W-:-:S05]  /*1a10*/  FMUL R27, R26, UR4 ;  /* 0x000000041a1b7c20 */ /* 0x000fca0008400000 */
[----:B------:R0:W-:Y:S04]  /*1a20*/  STG.E desc[UR6][R12.64], R27 ;  /* 0x0000001b0c007986 */ /* 0x0001e8000c101906 */
[----:B------:R-:W2:Y:S04]  /*1a30*/  LDG.E R26, desc[UR6][R14.64] ;  /* 0x000000060e1a7981 */ /* 0x000ea8000c1e1900 */
[----:B------:R-:W2:Y:S01]  /*1a40*/  LDG.E R28, desc[UR6][R18.64] ;  /* 0x00000006121c7981 */ /* 0x000ea2000c1e1900 */
[----:B-1----:R-:W-:-:S04]  /*1a50*/  IMAD.WIDE.U32 R16, R23, 0x4, R12 ;  /* 0x0000000417107825 */ /* 0x002fc800078e000c */
[----:B------:R-:W-:-:S04]  /*1a60*/  IMAD.WIDE.U32 R20, R23, 0x4, R14 ;  /* 0x0000000417147825 */ /* 0x000fc800078e000e */
[----:B------:R-:W-:-:S04]  /*1a70*/  IMAD.WIDE.U32 R24, R23, 0x4, R18 ;  /* 0x0000000417187825 */ /* 0x000fc800078e0012 */
[----:B--2---:R-:W-:-:S04]  /*1a80*/  FFMA R26, R28, -R22, R26 ;  /* 0x800000161c1a7223 */ /* 0x004fc8000000001a */
[----:B------:R-:W-:-:S05]  /*1a90*/  FMUL R29, R26, UR4 ;  /* 0x000000041a1d7c20 */ /* 0x000fca0008400000 */
        /* <DEDUP_REMOVED lines=25> */
[----:B------:R-:W3:Y:S04]  /*1c30*/  LDG.E R15, desc[UR6][R14.64] ;  /* 0x000000060e0f7981 */ /* 0x000ee8000c1e1900 */
[----:B------:R-:W3:Y:S01]  /*1c40*/  LDG.E R18, desc[UR6][R18.64] ;  /* 0x0000000612127981 */ /* 0x000ee2000c1e1900 */
[C---:B-1----:R-:W-:Y:S01]  /*1c50*/  IMAD.WIDE.U32 R16, R23.reuse, 0x4, R12 ;  /* 0x0000000417107825 */ /* 0x042fe200078e000c */
[----:B------:R-:W-:-:S02]  /*1c60*/  LOP3.LUT R20, R23, 0x7ffffff8, RZ, 0xc0, !PT ;  /* 0x7ffffff817147812 */ /* 0x000fc400078ec0ff */
[----:B------:R-:W-:-:S04]  /*1c70*/  IADD3 R11, PT, PT, R11, 0x8, RZ ;  /* 0x000000080b0b7810 */ /* 0x000fc80007ffe0ff */
[----:B------:R-:W-:Y:S01]  /*1c80*/  ISETP.NE.AND P0, PT, R11, R20, PT ;  /* 0x000000140b00720c */ /* 0x000fe20003f05270 */
[----:B---3--:R-:W-:-:S04]  /*1c90*/  FFMA R26, R18, -R22, R15 ;  /* 0x80000016121a7223 */ /* 0x008fc8000000000f */
[----:B------:R-:W-:-:S05]  /*1ca0*/  FMUL R21, R26, UR4 ;  /* 0x000000041a157c20 */ /* 0x000fca0008400000 */
[----:B------:R2:W-:Y:S03]  /*1cb0*/  STG.E desc[UR6][R16.64], R21 ;  /* 0x0000001510007986 */ /* 0x0005e6000c101906 */
[----:B------:R-:W-:Y:S05]  /*1cc0*/  @P0 BRA `(.L_x_11) ;  /* 0xfffffff800d80947 */ /* 0x000fea000383ffff */
[----:B------:R-:W-:-:S07]  /*1cd0*/  MOV R11, R20 ;  /* 0x00000014000b7202 */ /* 0x000fce0000000f00 */
.L_x_10:
[----:B------:R-:W-:-:S13]  /*1ce0*/  ISETP.NE.AND P0, PT, R5, RZ, PT ;  /* 0x000000ff0500720c */ /* 0x000fda0003f05270 */
[----:B------:R-:W-:Y:S05]  /*1cf0*/  @!P0 BRA `(.L_x_12) ;  /* 0x0000000400588947 */ /* 0x000fea0003800000 */
[----:B--2---:R-:W-:Y:S02]  /*1d00*/  IADD3 R12, PT, PT, R5, -0x1, RZ ;  /* 0xffffffff050c7810 */ /* 0x004fe40007ffe0ff */
[----:B------:R-:W-:Y:S02]  /*1d10*/  ISETP.NE.AND P1, PT, R7, RZ, PT ;  /* 0x000000ff0700720c */ /* 0x000fe40003f25270 */
[----:B------:R-:W-:-:S13]  /*1d20*/  ISETP.GE.U32.AND P0, PT, R12, 0x3, PT ;  /* 0x000000030c00780c */ /* 0x000fda0003f06070 */
[----:B------:R-:W-:Y:S05]  /*1d30*/  @!P0 BRA `(.L_x_13) ;  /* 0x00000000009c8947 */ /* 0x000fea0003800000 */
[----:B------:R-:W1:Y:S01]  /*1d40*/  LDC R23, c[0x0][0x3a0] ;  /* 0x0000e800ff177b82 */ /* 0x000e620000000800 */
[----:B------:R-:W2:Y:S07]  /*1d50*/  LDCU UR4, c[0x0][0x3a8] ;  /* 0x00007500ff0477ac */ /* 0x000eae0008000800 */
        /* <DEDUP_REMOVED lines=32> */
[----:B-1----:R-:W-:Y:S01]  /*1f60*/  IMAD.WIDE.U32 R16, R23, 0x4, R12 ;  /* 0x0000000417107825 */ /* 0x002fe200078e000c */
[----:B------:R-:W-:-:S03]  /*1f70*/  IADD3 R11, PT, PT, R11, 0x4, RZ ;  /* 0x000000040b0b7810 */ /* 0x000fc60007ffe0ff */
[----:B---3--:R-:W-:-:S04]  /*1f80*/  FFMA R26, R18, -R22, R15 ;  /* 0x80000016121a7223 */ /* 0x008fc8000000000f */
[----:B------:R-:W-:-:S05]  /*1f90*/  FMUL R21, R26, UR4 ;  /* 0x000000041a157c20 */ /* 0x000fca0008400000 */
[----:B------:R2:W-:Y:S02]  /*1fa0*/  STG.E desc[UR6][R16.64], R21 ;  /* 0x0000001510007986 */ /* 0x0005e4000c101906 */
.L_x_13:
[----:B------:R-:W-:Y:S05]  /*1fb0*/  @!P1 BRA `(.L_x_12) ;  /* 0x0000000000a89947 */ /* 0x000fea0003800000 */
[----:B------:R-:W1:Y:S01]  /*1fc0*/  LDCU UR5, c[0x0][0x3a0] ;  /* 0x00007400ff0577ac */ /* 0x000e620008000800 */
[----:B------:R-:W-:Y:S01]  /*1fd0*/  ISETP.NE.AND P0, PT, R7, 0x1, PT ;  /* 0x000000010700780c */ /* 0x000fe20003f05270 */
[----:B-1----:R-:W-:-:S04]  /*1fe0*/  ULOP3.LUT UR4, UR5, 0x1, URZ, 0xc0, !UPT ;  /* 0x0000000105047892 */ /* 0x002fc8000f8ec0ff */
[----:B------:R-:W-:-:S08]  /*1ff0*/  UISETP.NE.U32.AND UP0, UPT, UR4, 0x1, UPT ;  /* 0x000000010400788c */ /* 0x000fd0000bf05070 */
[----:B------:R-:W-:Y:S05]  /*2000*/  @!P0 BRA `(.L_x_14) ;  /* 0x00000000005c8947 */ /* 0x000fea0003800000 */
[----:B------:R-:W1:Y:S01]  /*2010*/  LDC R23, c[0x0][0x3a0] ;  /* 0x0000e800ff177b82 */ /* 0x000e620000000800 */
[----:B------:R-:W3:Y:S07]  /*2020*/  LDCU UR4, c[0x0][0x3a8] ;  /* 0x00007500ff0477ac */ /* 0x000eee0008000800 */
[----:B--2---:R-:W2:Y:S08]  /*2030*/  LDC.64 R20, c[0x0][0x380] ;  /* 0x0000e000ff147b82 */ /* 0x004eb00000000a00 */
[----:B------:R-:W4:Y:S01]  /*2040*/  LDC.64 R18, c[0x0][0x388] ;  /* 0x0000e200ff127b82 */ /* 0x000f220000000a00 */
[----:B-1----:R-:W-:-:S07]  /*2050*/  IMAD R15, R11, R23, R8 ;  /* 0x000000170b0f7224 */ /* 0x002fce00078e0208 */
[----:B------:R-:W1:Y:S01]  /*2060*/  LDC.64 R16, c[0x0][0x398] ;  /* 0x0000e600ff107b82 */ /* 0x000e620000000a00 */
[----:B--2---:R-:W-:-:S05]  /*2070*/  IMAD.WIDE R20, R15, 0x4, R20 ;  /* 0x000000040f147825 */ /* 0x004fca00078e0214 */
[----:B0-----:R-:W2:Y:S01]  /*2080*/  LDG.E R13, desc[UR6][R20.64] ;  /* 0x00000006140d7981 */ /* 0x001ea2000c1e1900 */
[----:B----4-:R-:W-:-:S05]  /*2090*/  IMAD.WIDE R18, R15, 0x4, R18 ;  /* 0x000000040f127825 */ /* 0x010fca00078e0212 */
[----:B------:R-:W2:Y:S01]  /*20a0*/  LDG.E R12, desc[UR6][R18.64] ;  /* 0x00000006120c7981 */ /* 0x000ea2000c1e1900 */
[----:B-1----:R-:W-:-:S04]  /*20b0*/  IMAD.WIDE R16, R15, 0x4, R16 ;  /* 0x000000040f107825 */ /* 0x002fc800078e0210 */
[----:B------:R-:W-:-:S04]  /*20c0*/  IMAD.WIDE.U32 R14, R23, 0x4, R18 ;  /* 0x00000004170e7825 */ /* 0x000fc800078e0012 */
[----:B--2---:R-:W-:-:S04]  /*20d0*/  FFMA R12, R12, -R22, R13 ;  /* 0x800000160c0c7223 */ /* 0x004fc8000000000d */
[----:B---3--:R-:W-:Y:S01]  /*20e0*/  FMUL R25, R12, UR4 ;  /* 0x000000040c197c20 */ /* 0x008fe20008400000 */
[----:B------:R-:W-:-:S04]  /*20f0*/  IMAD.WIDE.U32 R12, R23, 0x4, R20 ;  /* 0x00000004170c7825 */ /* 0x000fc800078e0014 */
[----:B------:R1:W-:Y:S04]  /*2100*/  STG.E desc[UR6][R16.64], R25 ;  /* 0x0000001910007986 */ /* 0x0003e8000c101906 */
[----:B------:R-:W2:Y:S04]  /*2110*/  LDG.E R13, desc[UR6][R12.64] ;  /* 0x000000060c0d7981 */ /* 0x000ea8000c1e1900 */
[----:B------:R-:W2:Y:S01]  /*2120*/  LDG.E R14, desc[UR6][R14.64] ;  /* 0x000000060e0e7981 */ /* 0x000ea2000c1e1900 */
[----:B------:R-:W-:Y:S01]  /*2130*/  IMAD.WIDE.U32 R18, R23, 0x4, R16 ;  /* 0x0000000417127825 */ /* 0x000fe200078e0010 */
[----:B------:R-:W-:-:S03]  /*2140*/  IADD3 R11, PT, PT, R11, 0x2, RZ ;  /* 0x000000020b0b7810 */ /* 0x000fc60007ffe0ff */
[----:B--2---:R-:W-:-:S04]  /*2150*/  FFMA R20, R14, -R22, R13 ;  /* 0x800000160e147223 */ /* 0x004fc8000000000d */
[----:B------:R-:W-:-:S05]  /*2160*/  FMUL R21, R20, UR4 ;  /* 0x0000000414157c20 */ /* 0x000fca0008400000 */
[----:B------:R1:W-:Y:S02]  /*2170*/  STG.E desc[UR6][R18.64], R21 ;  /* 0x0000001512007986 */ /* 0x0003e4000c101906 */
.L_x_14:
[----:B------:R-:W-:Y:S05]  /*2180*/  BRA.U UP0, `(.L_x_12) ;  /* 0x0000000100347547 */ /* 0x000fea000b800000 */
[----:B------:R-:W3:Y:S01]  /*2190*/  LDC.64 R14, c[0x0][0x380] ;  /* 0x0000e000ff0e7b82 */ /* 0x000ee20000000a00 */
[----:B------:R-:W-:Y:S01]  /*21a0*/  IMAD R11, R11, UR5, R8 ;  /* 0x000000050b0b7c24 */ /* 0x000fe2000f8e0208 */
[----:B------:R-:W4:Y:S06]  /*21b0*/  LDCU UR4, c[0x0][0x3a8] ;  /* 0x00007500ff0477ac */ /* 0x000f2c0008000800 */
[----:B--2---:R-:W1:Y:S01]  /*21c0*/  LDC.64 R12, c[0x0][0x388] ;  /* 0x0000e200ff0c7b82 */ /* 0x004e620000000a00 */
[----:B---3--:R-:W-:-:S06]  /*21d0*/  IMAD.WIDE R14, R11, 0x4, R14 ;  /* 0x000000040b0e7825 */ /* 0x008fcc00078e020e */
[----:B0-----:R-:W2:Y:S01]  /*21e0*/  LDG.E R15, desc[UR6][R14.64] ;  /* 0x000000060e0f7981 */ /* 0x001ea2000c1e1900 */
[C---:B-1----:R-:W-:Y:S02]  /*21f0*/  IMAD.WIDE R16, R11.reuse, 0x4, R12 ;  /* 0x000000040b107825 */ /* 0x042fe400078e020c */
[----:B------:R-:W0:Y:S04]  /*2200*/  LDC.64 R12, c[0x0][0x398] ;  /* 0x0000e600ff0c7b82 */ /* 0x000e280000000a00 */
[----:B------:R-:W2:Y:S01]  /*2210*/  LDG.E R16, desc[UR6][R16.64] ;  /* 0x0000000610107981 */ /* 0x000ea2000c1e1900 */
[----:B0-----:R-:W-:-:S04]  /*2220*/  IMAD.WIDE R12, R11, 0x4, R12 ;  /* 0x000000040b0c7825 */ /* 0x001fc800078e020c */
[----:B--2---:R-:W-:-:S04]  /*2230*/  FFMA R22, R16, -R22, R15 ;  /* 0x8000001610167223 */ /* 0x004fc8000000000f */
[----:B----4-:R-:W-:-:S05]  /*2240*/  FMUL R11, R22, UR4 ;  /* 0x00000004160b7c20 */ /* 0x010fca0008400000 */
[----:B------:R3:W-:Y:S02]  /*2250*/  STG.E desc[UR6][R12.64], R11 ;  /* 0x0000000b0c007986 */ /* 0x0007e4000c101906 */
.L_x_12:
[----:B------:R-:W4:Y:S01]  /*2260*/  LDCU UR4, c[0x0][0x3ac] ;  /* 0x00007580ff0477ac */ /* 0x000f220008000800 */
[----:B------:R-:W-:-:S04]  /*2270*/  IADD3 R9, PT, PT, R9, 0x1, RZ ;  /* 0x0000000109097810 */ /* 0x000fc80007ffe0ff */
[----:B----4-:R-:W-:-:S13]  /*2280*/  ISETP.NE.AND P0, PT, R9, UR4, PT ;  /* 0x0000000409007c0c */ /* 0x010fda000bf05270 */
[----:B0-----:R-:W-:Y:S05]  /*2290*/  @!P0 EXIT ;  /* 0x000000000000894d */ /* 0x001fea0003800000 */
[----:B------:R-:W0:Y:S02]  /*22a0*/  LDCU UR4, c[0x0][0x360] ;  /* 0x00006c00ff0477ac */ /* 0x000e240008000800 */
[----:B0-----:R-:W-:-:S05]  /*22b0*/  IMAD R8, R9, UR4, R0 ;  /* 0x0000000409087c24 */ /* 0x001fca000f8e0200 */
[----:B------:R-:W-:-:S13]  /*22c0*/  ISETP.GE.AND P0, PT, R8, R3, PT ;  /* 0x000000030800720c */ /* 0x000fda0003f06270 */
[----:B------:R-:W-:Y:S05]  /*22d0*/  @!P0 BRA `(.L_x_15) ;  /* 0xffffffdc00a88947 */ /* 0x000fea000383ffff */
[----:B------:R-:W-:Y:S05]  /*22e0*/  EXIT ;  /* 0x000000000000794d */ /* 0x000fea0003800000 */
.L_x_16:
[----:B------:R-:W-:-:S00]  /*22f0*/  BRA `(.L_x_16) ;  /* 0xfffffffc00fc7947 */ /* 0x000fc0000383ffff */
[----:B------:R-:W-:-:S00]  /*2300*/  NOP ;  /* 0x0000000000007918 */ /* 0x000fc00000000000 */
[----:B------:R-:W-:-:S00]  /*2310*/  NOP ;  /* 0x0000000000007918 */ /* 0x000fc00000000000 */
[----:B------:R-:W-:-:S00]  /*2320*/  NOP ;  /* 0x0000000000007918 */ /* 0x000fc00000000000 */
[----:B------:R-:W-:-:S00]  /*2330*/  NOP ;  /* 0x0000000000007918 */ /* 0x000fc00000000000 */
[----:B------:R-:W-:-:S00]  /*2340*/  NOP ;  /* 0x0000000000007918 */ /* 0x000fc00000000000 */
[----:B------:R-:W-:-:S00]  /*2350*/  NOP ;  /* 0x0000000000007918 */ /* 0x000fc00000000000 */
[----:B------:R-:W-:-:S00]  /*2360*/  NOP ;  /* 0x0000000000007918 */ /* 0x000fc00000000000 */
[----:B------:R-:W-:-:S00]  /*2370*/  NOP ;  /* 0x0000000000007918 */ /* 0x000fc00000000000 */
.L_x_123:


//--------------------- .text._Z29softmax_scale_backward_kernelPfS_S_S_iiif --------------------------
	.section	.text._Z29softmax_scale_backward_kernelPfS_S_S_iiif,"ax",@progbits
	.align	128
        .global         _Z29softmax_scale_backward_kernelPfS_S_S_iiif
        .type           _Z29softmax_scale_backward_kernelPfS_S_S_iiif,@function
        .size           _Z29softmax_scale_backward_kernelPfS_S_S_iiif,(.L_x_124 - _Z29softmax_scale_backward_kernelPfS_S_S_iiif)
        .other          _Z29softmax_scale_backward_kernelPfS_S_S_iiif,@"STO_CUDA_ENTRY STV_DEFAULT"
_Z29softmax_scale_backward_kernelPfS_S_S_iiif:
.text._Z29softmax_scale_backward_kernelPfS_S_S_iiif:
[----:B------:R-:W-:Y:S01]  /*0000*/  LDC R1, c[0x0][0x37c] ;  /* 0x0000df00ff017b82 */ /* 0x000fe20000000800 */
[----:B------:R-:W0:Y:S07]  /*0010*/  S2R R0, SR_TID.X ;  /* 0x0000000000007919 */ /* 0x000e2e0000002100 */
[----:B------:R-:W1:Y:S01]  /*0020*/  S2UR UR4, SR_CTAID.X ;  /* 0x00000000000479c3 */ /* 0x000e620000002500 */
[----:B------:R-:W2:Y:S01]  /*0030*/  LDCU UR7, c[0x0][0x3a0] ;  /* 0x00007400ff0777ac */ /* 0x000ea20008000800 */
[----:B------:R-:W1:Y:S01]  /*0040*/  LDCU UR5, c[0x0][0x360] ;  /* 0x00006c00ff0577ac */ /* 0x000e620008000800 */
[----:B------:R-:W3:Y:S01]  /*0050*/  LDCU UR6, c[0x0][0x3a8] ;  /* 0x00007500ff0677ac */ /* 0x000ee20008000800 */
[----:B--2---:R-:W-:Y:S01]  /*0060*/  MOV R3, UR7 ;  /* 0x0000000700037c02 */ /* 0x004fe20008000f00 */
[----:B-1----:R-:W-:-:S04]  /*0070*/  UIMAD UR4, UR4, UR5, URZ ;  /* 0x00000005040472a4 */ /* 0x002fc8000f8e02ff */
[----:B------:R-:W-:-:S04]  /*0080*/  IMAD R4, R3, R3, RZ ;  /* 0x0000000303047224 */ /* 0x000fc800078e02ff */
[----:B---3--:R-:W-:Y:S02]  /*0090*/  IMAD R5, R4, UR6, RZ ;  /* 0x0000000604057c24 */ /* 0x008fe4000f8e02ff */
[----:B0-----:R-:W-:-:S05]  /*00a0*/  IMAD R2, R3, UR4, R0 ;  /* 0x0000000403027c24 */ /* 0x001fca000f8e0200 */
[----:B------:R-:W-:-:S13]  /*00b0*/  ISETP.GE.AND P0, PT, R2, R5, PT ;  /* 0x000000050200720c */ /* 0x000fda0003f06270 */
[----:B------:R-:W-:Y:S05]  /*00c0*/  @P0 EXIT ;  /* 0x000000000000094d */ /* 0x000fea0003800000 */
[----:B------:R-:W-:Y:S01]  /*00d0*/  ISETP.GE.AND P0, PT, R3, 0x1, PT ;  /* 0x000000010300780c */ /* 0x000fe20003f06270 */
[----:B------:R-:W0:Y:S01]  /*00e0*/  LDCU.64 UR6, c[0x0][0x358] ;  /* 0x00006b00ff0677ac */ /* 0x000e220008000a00 */
[----:B------:R-:W-:-:S11]  /*00f0*/  HFMA2 R7, -RZ, RZ, 0, 0 ;  /* 0x00000000ff077431 */ /* 0x000fd600000001ff */
[----:B------:R-:W-:Y:S05]  /*0100*/  @!P0 BRA `(.L_x_17) ;  /* 0x0000001400608947 */ /* 0x000fea0003800000 */
[C---:B------:R-:W-:Y:S02]  /*0110*/  IADD3 R20, PT, PT, R3.reuse, -0x1, RZ ;  /* 0xffffffff03147810 */ /* 0x040fe40007ffe0ff */
[----:B------:R-:W-:Y:S02]  /*0120*/  LOP3.LUT R5, R3, 0xf, RZ, 0xc0, !PT ;  /* 0x0000000f03057812 */ /* 0x000fe400078ec0ff */
[----:B------:R-:W-:Y:S02]  /*0130*/  ISETP.GE.U32.AND P1, PT, R20, 0xf, PT ;  /* 0x0000000f1400780c */ /* 0x000fe40003f26070 */
[----:B------:R-:W-:Y:S02]  /*0140*/  ISETP.NE.AND P0, PT, R5, RZ, PT ;  /* 0x000000ff0500720c */ /* 0x000fe40003f05270 */
[----:B------:R-:W-:-:S09]  /*0150*/  MOV R4, RZ ;  /* 0x000000ff00047202 */ /* 0x000fd20000000f00 */
[----:B------:R-:W-:Y:S05]  /*0160*/  @!P1 BRA `(.L_x_18) ;  /* 0x0000000400a89947 */ /* 0x000fea0003800000 */
[----:B------:R-:W-:Y:S02]  /*0170*/  LOP3.LUT R4, R3, 0x7ffffff0, RZ, 0xc0, !PT ;  /* 0x7ffffff003047812 */ /* 0x000fe400078ec0ff */
[----:B------:R-:W-:Y:S02]  /*0180*/  MOV R6, R2 ;  /* 0x0000000200067202 */ /* 0x000fe40000000f00 */
[----:B------:R-:W-:-:S07]  /*0190*/  IADD3 R7, PT, PT, -R4, RZ, RZ ;  /* 0x000000ff04077210 */ /* 0x000fce0007ffe1ff */
.L_x_19:
        /* <DEDUP_REMOVED lines=91> */
[----:B0-----:R-:W-:Y:S01]  /*0750*/  IMAD.WIDE.U32 R8, R3, 0x4, R14 ;  /* 0x0000000403087825 */ /* 0x001fe200078e000e */
[----:B------:R-:W-:-:S03]  /*0760*/  IADD3 R7, PT, PT, R7, 0x10, RZ ;  /* 0x0000001007077810 */ /* 0x000fc60007ffe0ff */
[----:B--2---:R-:W-:Y:S01]  /*0770*/  FMUL R25, R18, R19 ;  /* 0x0000001312197220 */ /* 0x004fe20000400000 */
[----:B------:R-:W-:-:S04]  /*0780*/  IMAD.WIDE.U32 R18, R3, 0x4, R16 ;  /* 0x0000000403127825 */ /* 0x000fc800078e0010 */
[----:B------:R1:W-:Y:S04]  /*0790*/  STG.E desc[UR6][R14.64], R25 ;  /* 0x000000190e007986 */ /* 0x0003e8000c101906 */
[----:B------:R-:W2:Y:S04]  /*07a0*/  LDG.E R19, desc[UR6][R18.64] ;  /* 0x0000000612137981 */ /* 0x000ea8000c1e1900 */
[----:B------:R-:W2:Y:S01]  /*07b0*/  LDG.E R12, desc[UR6][R8.64] ;  /* 0x00000006080c7981 */ /* 0x000ea2000c1e1900 */
[----:B------:R-:W-:Y:S02]  /*07c0*/  ISETP.NE.AND P1, PT, R7, RZ, PT ;  /* 0x000000ff0700720c */ /* 0x000fe40003f25270 */
[----:B------:R-:W-:Y:S01]  /*07d0*/  LEA R6, R3, R6, 0x4 ;  /* 0x0000000603067211 */ /* 0x000fe200078e20ff */
[----:B--2---:R-:W-:-:S05]  /*07e0*/  FMUL R13, R12, R19 ;  /* 0x000000130c0d7220 */ /* 0x004fca0000400000 */
[----:B------:R1:W-:Y:S05]  /*07f0*/  STG.E desc[UR6][R8.64], R13 ;  /* 0x0000000d08007986 */ /* 0x0003ea000c101906 */
[----:B------:R-:W-:Y:S05]  /*0800*/  @P1 BRA `(.L_x_19) ;  /* 0xfffffff800641947 */ /* 0x000fea000383ffff */
.L_x_18:
[----:B------:R-:W-:Y:S05]  /*0810*/  @!P0 BRA `(.L_x_20) ;  /* 0x0000000400a48947 */ /* 0x000fea0003800000 */
[----:B------:R-:W-:Y:S02]  /*0820*/  ISETP.GE.U32.AND P0, PT, R5, 0x8, PT ;  /* 0x000000080500780c */ /* 0x000fe40003f06070 */
[----:B------:R-:W-:-:S04]  /*0830*/  LOP3.LUT R18, R3, 0x7, RZ, 0xc0, !PT ;  /* 0x0000000703127812 */ /* 0x000fc800078ec0ff */
[----:B------:R-:W-:-:S07]  /*0840*/  ISETP.NE.AND P1, PT, R18, RZ, PT ;  /* 0x000000ff1200720c */ /* 0x000fce0003f25270 */
[----:B------:R-:W-:Y:S06]  /*0850*/  @!P0 BRA `(.L_x_21) ;  /* 0x0000000000d08947 */ /* 0x000fec0003800000 */
[----:B------:R-:W2:Y:S01]  /*0860*/  LDC.64 R6, c[0x0][0x380] ;  /* 0x0000e000ff067b82 */ /* 0x000ea20000000a00 */
[----:B-1----:R-:W-:-:S07]  /*0870*/  IMAD R9, R4, R3, R2 ;  /* 0x0000000304097224 */ /* 0x002fce00078e0202 */
[----:B------:R-:W1:Y:S01]  /*0880*/  LDC.64 R16, c[0x0][0x388] ;  /* 0x0000e200ff107b82 */ /* 0x000e620000000a00 */
[----:B--2---:R-:W-:-:S05]  /*0890*/  IMAD.WIDE R6, R9, 0x4, R6 ;  /* 0x0000000409067825 */ /* 0x004fca00078e0206 */
[----:B0-----:R-:W2:Y:S01]  /*08a0*/  LDG.E R8, desc[UR6][R6.64] ;  /* 0x0000000606087981 */ /* 0x001ea2000c1e1900 */
[----:B-1----:R-:W-:-:S05]  /*08b0*/  IMAD.WIDE R16, R9, 0x4, R16 ;  /* 0x0000000409107825 */ /* 0x002fca00078e0210 */
        /* <DEDUP_REMOVED lines=35> */
[----:B------:R-:W3:Y:S04]  /*0af0*/  LDG.E R8, desc[UR6][R6.64] ;  /* 0x0000000606087981 */ /* 0x000ee8000c1e1900 */
[----:B------:R-:W3:Y:S01]  /*0b00*/  LDG.E R9, desc[UR6][R16.64] ;  /* 0x0000000610097981 */ /* 0x000ee2000c1e1900 */
[----:B------:R-:W-:-:S04]  /*0b10*/  IMAD.WIDE.U32 R22, R3, 0x4, R16 ;  /* 0x0000000403167825 */ /* 0x000fc800078e0010 */
[----:B---3--:R-:W-:Y:S01]  /*0b20*/  FMUL R19, R8, R9 ;  /* 0x0000000908137220 */ /* 0x008fe20000400000 */
[----:B------:R-:W-:-:S04]  /*0b30*/  IMAD.WIDE.U32 R8, R3, 0x4, R6 ;  /* 0x0000000403087825 */ /* 0x000fc800078e0006 */
[----:B------:R2:W-:Y:S04]  /*0b40*/  STG.E desc[UR6][R6.64], R19 ;  /* 0x0000001306007986 */ /* 0x0005e8000c101906 */
[----:B------:R-:W3:Y:S04]  /*0b50*/  LDG.E R23, desc[UR6][R22.64] ;  /* 0x0000000616177981 */ /* 0x000ee8000c1e1900 */
[----:B0-----:R-:W3:Y:S01]  /*0b60*/  LDG.E R10, desc[UR6][R8.64] ;  /* 0x00000006080a7981 */ /* 0x001ee2000c1e1900 */
[----:B------:R-:W-:Y:S01]  /*0b70*/  IADD3 R4, PT, PT, R4, 0x8, RZ ;  /* 0x0000000804047810 */ /* 0x000fe20007ffe0ff */
[----:B---3--:R-:W-:-:S05]  /*0b80*/  FMUL R11, R10, R23 ;  /* 0x000000170a0b7220 */ /* 0x008fca0000400000 */
[----:B------:R2:W-:Y:S02]  /*0b90*/  STG.E desc[UR6][R8.64], R11 ;  /* 0x0000000b08007986 */ /* 0x0005e4000c101906 */
.L_x_21:
[----:B------:R-:W-:Y:S05]  /*0ba0*/  @!P1 BRA `(.L_x_20) ;  /* 0x0000000000c09947 */ /* 0x000fea0003800000 */
[----:B------:R-:W-:Y:S02]  /*0bb0*/  ISETP.GE.U32.AND P0, PT, R18, 0x4, PT ;  /* 0x000000041200780c */ /* 0x000fe40003f06070 */
[----:B--2---:R-:W-:-:S04]  /*0bc0*/  LOP3.LUT R6, R3, 0x3, RZ, 0xc0, !PT ;  /* 0x0000000303067812 */ /* 0x004fc800078ec0ff */
[----:B------:R-:W-:-:S07]  /*0bd0*/  ISETP.NE.AND P1, PT, R6, RZ, PT ;  /* 0x000000ff0600720c */ /* 0x000fce0003f25270 */
[----:B------:R-:W-:Y:S06]  /*0be0*/  @!P0 BRA `(.L_x_22) ;  /* 0x0000000000708947 */ /* 0x000fec0003800000 */
[----:B-1----:R-:W1:Y:S01]  /*0bf0*/  LDC.64 R8, c[0x0][0x380] ;  /* 0x0000e000ff087b82 */ /* 0x002e620000000a00 */
[----:B------:R-:W-:-:S07]  /*0c00*/  IMAD R17, R4, R3, R2 ;  /* 0x0000000304117224 */ /* 0x000fce00078e0202 */
[----:B------:R-:W2:Y:S01]  /*0c10*/  LDC.64 R10, c[0x0][0x388] ;  /* 0x0000e200ff0a7b82 */ /* 0x000ea20000000a00 */
[----:B-1----:R-:W-:-:S05]  /*0c20*/  IMAD.WIDE R8, R17, 0x4, R8 ;  /* 0x0000000411087825 */ /* 0x002fca00078e0208 */
[----:B0-----:R-:W3:Y:S01]  /*0c30*/  LDG.E R7, desc[UR6][R8.64] ;  /* 0x0000000608077981 */ /* 0x001ee2000c1e1900 */
[----:B--2---:R-:W-:-:S05]  /*0c40*/  IMAD.WIDE R16, R17, 0x4, R10 ;  /* 0x0000000411107825 */ /* 0x004fca00078e020a */
[----:B------:R-:W3:Y:S01]  /*0c50*/  LDG.E R10, desc[UR6][R16.64] ;  /* 0x00000006100a7981 */ /* 0x000ee2000c1e1900 */
[----:B------:R-:W-:-:S04]  /*0c60*/  IMAD.WIDE.U32 R12, R3, 0x4, R16 ;  /* 0x00000004030c7825 */ /* 0x000fc800078e0010 */
[----:B---3--:R-:W-:Y:S01]  /*0c70*/  FMUL R7, R7, R10 ;  /* 0x0000000a07077220 */ /* 0x008fe20000400000 */
        /* <DEDUP_REMOVED lines=8> */
[----:B------:R-:W3:Y:S04]  /*0d00*/  LDG.E R16, desc[UR6][R14.64] ;  /* 0x000000060e107981 */ /* 0x000ee8000c1e1900 */
[----:B------:R-:W3:Y:S01]  /*0d10*/  LDG.E R17, desc[UR6][R18.64] ;  /* 0x0000000612117981 */ /* 0x000ee2000c1e1900 */
[----:B0-----:R-:W-:-:S04]  /*0d20*/  IMAD.WIDE.U32 R8, R3, 0x4, R14 ;  /* 0x0000000403087825 */ /* 0x001fc800078e000e */
[----:B---3--:R-:W-:Y:S01]  /*0d30*/  FMUL R23, R16, R17 ;  /* 0x0000001110177220 */ /* 0x008fe20000400000 */
[----:B------:R-:W-:-:S04]  /*0d40*/  IMAD.WIDE.U32 R16, R3, 0x4, R18 ;  /* 0x0000000403107825 */ /* 0x000fc800078e0012 */
[----:B------:R2:W-:Y:S04]  /*0d50*/  STG.E desc[UR6][R14.64], R23 ;  /* 0x000000170e007986 */ /* 0x0005e8000c101906 */
[----:B------:R-:W3:Y:S04]  /*0d60*/  LDG.E R16, desc[UR6][R16.64] ;  /* 0x0000000610107981 */ /* 0x000ee8000c1e1900 */
[----:B------:R-:W3:Y:S01]  /*0d70*/  LDG.E R7, desc[UR6][R8.64] ;  /* 0x0000000608077981 */ /* 0x000ee2000c1e1900 */
[----:B------:R-:W-:Y:S01]  /*0d80*/  IADD3 R4, PT, PT, R4, 0x4, RZ ;  /* 0x0000000404047810 */ /* 0x000fe20007ffe0ff */
[----:B---3--:R-:W-:-:S05]  /*0d90*/  FMUL R7, R7, R16 ;  /* 0x0000001007077220 */ /* 0x008fca0000400000 */
[----:B------:R2:W-:Y:S02]  /*0da0*/  STG.E desc[UR6][R8.64], R7 ;  /* 0x0000000708007986 */ /* 0x0005e4000c101906 */
.L_x_22:
[----:B------:R-:W-:Y:S05]  /*0db0*/  @!P1 BRA `(.L_x_20) ;  /* 0x00000000003c9947 */ /* 0x000fea0003800000 */
[----:B-12---:R-:W1:Y:S01]  /*0dc0*/  LDC.64 R8, c[0x0][0x380] ;  /* 0x0000e000ff087b82 */ /* 0x006e620000000a00 */
[----:B------:R-:W-:Y:S02]  /*0dd0*/  IADD3 R4, PT, PT, R4, UR4, RZ ;  /* 0x0000000404047c10 */ /* 0x000fe4000fffe0ff */
[----:B------:R-:W-:-:S03]  /*0de0*/  IADD3 R14, PT, PT, -R6, RZ, RZ ;  /* 0x000000ff060e7210 */ /* 0x000fc60007ffe1ff */
[----:B------:R-:W-:Y:S02]  /*0df0*/  IMAD R15, R4, R3, R0 ;  /* 0x00000003040f7224 */ /* 0x000fe400078e0200 */
[----:B------:R-:W2:Y:S05]  /*0e00*/  LDC.64 R10, c[0x0][0x388] ;  /* 0x0000e200ff0a7b82 */ /* 0x000eaa0000000a00 */
.L_x_23:
[----:B--2---:R-:W-:-:S04]  /*0e10*/  IMAD.WIDE R6, R15, 0x4, R10 ;  /* 0x000000040f067825 */ /* 0x004fc800078e020a */
[C---:B-1-3--:R-:W-:Y:S02]  /*0e20*/  IMAD.WIDE R12, R15.reuse, 0x4, R8 ;  /* 0x000000040f0c7825 */ /* 0x04afe400078e0208 */
[----:B0-----:R-:W2:Y:S04]  /*0e30*/  LDG.E R7, desc[UR6][R6.64] ;  /* 0x0000000606077981 */ /* 0x001ea8000c1e1900 */
[----:B------:R-:W2:Y:S01]  /*0e40*/  LDG.E R4, desc[UR6][R12.64] ;  /* 0x000000060c047981 */ /* 0x000ea2000c1e1900 */
[----:B------:R-:W-:Y:S02]  /*0e50*/  IADD3 R14, PT, PT, R14, 0x1, RZ ;  /* 0x000000010e0e7810 */ /* 0x000fe40007ffe0ff */
[----:B------:R-:W-:Y:S02]  /*0e60*/  IADD3 R15, PT, PT, R15, R3, RZ ;  /* 0x000000030f0f7210 */ /* 0x000fe40007ffe0ff */
[----:B------:R-:W-:Y:S01]  /*0e70*/  ISETP.NE.AND P0, PT, R14, RZ, PT ;  /* 0x000000ff0e00720c */ /* 0x000fe20003f05270 */
[----:B--2---:R-:W-:-:S05]  /*0e80*/  FMUL R17, R4, R7 ;  /* 0x0000000704117220 */ /* 0x004fca0000400000 */
[----:B------:R3:W-:Y:S07]  /*0e90*/  STG.E desc[UR6][R12.64], R17 ;  /* 0x000000110c007986 */ /* 0x0007ee000c101906 */
[----:B------:R-:W-:Y:S05]  /*0ea0*/  @P0 BRA `(.L_x_23) ;  /* 0xfffffffc00d80947 */ /* 0x000fea000383ffff */
.L_x_20:
[----:B------:R-:W-:Y:S02]  /*0eb0*/  ISETP.GE.U32.AND P1, PT, R20, 0xf, PT ;  /* 0x0000000f1400780c */ /* 0x000fe40003f26070 */
[----:B--2---:R-:W-:Y:S02]  /*0ec0*/  CS2R R6, SRZ ;  /* 0x0000000000067805 */ /* 0x004fe4000001ff00 */
[----:B------:R-:W-:-:S09]  /*0ed0*/  ISETP.NE.AND P0, PT, R5, RZ, PT ;  /* 0x000000ff0500720c */ /* 0x000fd20003f05270 */
[----:B------:R-:W-:Y:S05]  /*0ee0*/  @!P1 BRA `(.L_x_24) ;  /* 0x0000000000e89947 */ /* 0x000fea0003800000 */
[----:B------:R-:W-:Y:S01]  /*0ef0*/  LOP3.LUT R6, R3, 0x7ffffff0, RZ, 0xc0, !PT ;  /* 0x7ffffff003067812 */ /* 0x000fe200078ec0ff */
[----:B------:R-:W-:Y:S01]  /*0f00*/  HFMA2 R7, -RZ, RZ, 0, 0 ;  /* 0x00000000ff077431 */ /* 0x000fe200000001ff */
[----:B-1----:R-:W-:Y:S02]  /*0f10*/  MOV R8, R2 ;  /* 0x0000000200087202 */ /* 0x002fe40000000f00 */
[----:B------:R-:W-:-:S07]  /*0f20*/  IADD3 R9, PT, PT, -R6, RZ, RZ ;  /* 0x000000ff06097210 */ /* 0x000fce0007ffe1ff */
.L_x_25:
[----:B------:R-:W1:Y:S08]  /*0f30*/  LDC.64 R14, c[0x0][0x380] ;  /* 0x0000e000ff0e7b82 */ /* 0x000e700000000a00 */
[----:B------:R-:W2:Y:S01]  /*0f40*/  LDC R3, c[0x0][0x3a0] ;  /* 0x0000e800ff037b82 */ /* 0x000ea20000000800 */
[----:B-1----:R-:W-:-:S05]  /*0f50*/  IMAD.WIDE R14, R8, 0x4, R14 ;  /* 0x00000004080e7825 */ /* 0x002fca00078e020e */
[----:B0-----:R-:W4:Y:S01]  /*0f60*/  LDG.E R4, desc[UR6][R14.64] ;  /* 0x000000060e047981 */ /* 0x001f22000c1e1900 */
[----:B--2---:R-:W-:-:S04]  /*0f70*/  IMAD.WIDE.U32 R28, R3, 0x4, R14 ;  /* 0x00000004031c7825 */ /* 0x004fc800078e000e */
[C---:B---3--:R-:W-:Y:S02]  /*0f80*/  IMAD.WIDE.U32 R12, R3.reuse, 0x4, R28 ;  /* 0x00000004030c7825 */ /* 0x048fe400078e001c */
[----:B------:R-:W2:Y:S02]  /*0f90*/  LDG.E R28, desc[UR6][R28.64] ;  /* 0x000000061c1c7981 */ /* 0x000ea4000c1e1900 */
[C---:B------:R-:W-:Y:S02]  /*0fa0*/  IMAD.WIDE.U32 R20, R3.reuse, 0x4, R12 ;  /* 0x0000000403147825 */ /* 0x040fe400078e000c */
[----:B------:R0:W3:Y:S04]  /*0fb0*/  LDG.E R27, desc[UR6][R12.64] ;  /* 0x000000060c1b7981 */ /* 0x0000e8000c1e1900 */
[----:B------:R-:W5:Y:S01]  /*0fc0*/  LDG.E R26, desc[UR6][R20.64] ;  /* 0x00000006141a7981 */ /* 0x000f62000c1e1900 */
[----:B------:R-:W-:-:S05]  /*0fd0*/  IMAD.WIDE.U32 R24, R3, 0x4, R20 ;  /* 0x0000000403187825 */ /* 0x000fca00078e0014 */
[----:B------:R-:W5:Y:S01]  /*0fe0*/  LDG.E R23, desc[UR6][R24.64] ;  /* 0x0000000618177981 */ /* 0x000f62000c1e1900 */
[----:B------:R-:W-:-:S05]  /*0ff0*/  IMAD.WIDE.U32 R16, R3, 0x4, R24 ;  /* 0x0000000403107825 */ /* 0x000fca00078e0018 */
[----:B------:R1:W5:Y:S01]  /*1000*/  LDG.E R22, desc[UR6][R16.64] ;  /* 0x0000000610167981 */ /* 0x000362000c1e1900 */
[----:B------:R-:W-:-:S04]  /*1010*/  IMAD.WIDE.U32 R10, R3, 0x4, R16 ;  /* 0x00000004030a7825 */ /* 0x000fc800078e0010 */
[C---:B------:R-:W-:Y:S02]  /*1020*/  IMAD.WIDE.U32 R18, R3.reuse, 0x4, R10 ;  /* 0x0000000403127825 */ /* 0x040fe400078e000a */
[----:B------:R-:W5:Y:S02]  /*1030*/  LDG.E R11, desc[UR6][R10.64] ;  /* 0x000000060a0b7981 */ /* 0x000f64000c1e1900 */
[----:B0-----:R-:W-:-:S05]  /*1040*/  IMAD.WIDE.U32 R12, R3, 0x4, R18 ;  /* 0x00000004030c7825 */ /* 0x001fca00078e0012 */
[----:B------:R-:W5:Y:S01]  /*1050*/  LDG.E R29, desc[UR6][R12.64] ;  /* 0x000000060c1d7981 */ /* 0x000f62000c1e1900 */
[----:B------:R-:W-:-:S03]  /*1060*/  IMAD.WIDE.U32 R14, R3, 0x4, R12 ;  /* 0x00000004030e7825 */ /* 0x000fc600078e000c */
[----:B------:R0:W5:Y:S01]  /*1070*/  LDG.E R10, desc[UR6][R18.64] ;  /* 0x00000006120a7981 */ /* 0x000162000c1e1900 */
[----:B-1----:R-:W-:-:S03]  /*1080*/  IMAD.WIDE.U32 R16, R3, 0x4, R14 ;  /* 0x0000000403107825 */ /* 0x002fc600078e000e */
[----:B------:R-:W5:Y:S01]  /*1090*/  LDG.E R14, desc[UR6][R14.64] ;  /* 0x000000060e0e7981 */ /* 0x000f62000c1e1900 */
[----:B0-----:R-:W-:-:S03]  /*10a0*/  IMAD.WIDE.U32 R18, R3, 0x4, R16 ;  /* 0x0000000403127825 */ /* 0x001fc600078e0010 */
[----:B------:R0:W5:Y:S01]  /*10b0*/  LDG.E R15, desc[UR6][R16.64] ;  /* 0x00000006100f7981 */ /* 0x000162000c1e1900 */
[----:B------:R-:W-:-:S03]  /*10c0*/  IMAD.WIDE.U32 R20, R3, 0x4, R18 ;  /* 0x0000000403147825 */ /* 0x000fc600078e0012 */
[----:B------:R-:W5:Y:S01]  /*10d0*/  LDG.E R18, desc[UR6][R18.64] ;  /* 0x0000000612127981 */ /* 0x000f62000c1e1900 */
[----:B------:R-:W-:-:S03]  /*10e0*/  IMAD.WIDE.U32 R24, R3, 0x4, R20 ;  /* 0x0000000403187825 */ /* 0x000fc600078e0014 */
[----:B------:R-:W5:Y:S01]  /*10f0*/  LDG.E R20, desc[UR6][R20.64] ;  /* 0x0000000614147981 */ /* 0x000f62000c1e1900 */
[----:B------:R-:W-:-:S03]  /*1100*/  IMAD.WIDE.U32 R12, R3, 0x4, R24 ;  /* 0x00000004030c7825 */ /* 0x000fc600078e0018 */
[----:B------:R-:W5:Y:S01]  /*1110*/  LDG.E R24, desc[UR6][R24.64] ;  /* 0x0000000618187981 */ /* 0x000f62000c1e1900 */
[----:B0-----:R-:W-:-:S03]  /*1120*/  IMAD.WIDE.U32 R16, R3, 0x4, R12 ;  /* 0x0000000403107825 */ /* 0x001fc600078e000c */
[----:B------:R-:W5:Y:S04]  /*1130*/  LDG.E R19, desc[UR6][R12.64] ;  /* 0x000000060c137981 */ /* 0x000f68000c1e1900 */
[----:B------:R-:W5:Y:S01]  /*1140*/  LDG.E R16, desc[UR6][R16.64] ;  /* 0x0000000610107981 */ /* 0x000f62000c1e1900 */
[----:B------:R-:W-:-:S04]  /*1150*/  IADD3 R9, PT, PT, R9, 0x10, RZ ;  /* 0x0000001009097810 */ /* 0x000fc80007ffe0ff */
[----:B------:R-:W-:Y:S02]  /*1160*/  ISETP.NE.AND P1, PT, R9, RZ, PT ;  /* 0x000000ff0900720c */ /* 0x000fe40003f25270 */
[----:B------:R-:W-:Y:S01]  /*1170*/  LEA R8, R3, R8, 0x4 ;  /* 0x0000000803087211 */ /* 0x000fe200078e20ff */
[----:B----4-:R-:W-:-:S04]  /*1180*/  FADD R7, R4, R7 ;  /* 0x0000000704077221 */ /* 0x010fc80000000000 */
[----:B--2---:R-:W-:-:S04]  /*1190*/  FADD R28, R7, R28 ;  /* 0x0000001c071c7221 */ /* 0x004fc80000000000 */
[----:B---3--:R-:W-:-:S04]  /*11a0*/  FADD R27, R28, R27 ;  /* 0x0000001b1c1b7221 */ /* 0x008fc80000000000 */
[----:B-----5:R-:W-:-:S04]  /*11b0*/  FADD R26, R27, R26 ;  /* 0x0000001a1b1a7221 */ /* 0x020fc80000000000 */
[----:B------:R-:W-:-:S04]  /*11c0*/  FADD R23, R26, R23 ;  /* 0x000000171a177221 */ /* 0x000fc80000000000 */
        /* <DEDUP_REMOVED lines=10> */
[----:B------:R-:W-:Y:S01]  /*1270*/  FADD R7, R19, R16 ;  /* 0x0000001013077221 */ /* 0x000fe20000000000 */
[----:B------:R-:W-:Y:S06]  /*1280*/  @P1 BRA `(.L_x_25) ;  /* 0xfffffffc00281947 */ /* 0x000fec000383ffff */
.L_x_24:
[----:B------:R-:W-:Y:S05]  /*1290*/  @!P0 BRA `(.L_x_17) ;  /* 0x0000000000fc8947 */ /* 0x000fea0003800000 */
[----:B------:R-:W-:Y:S02]  /*12a0*/  ISETP.GE.U32.AND P0, PT, R5, 0x8, PT ;  /* 0x000000080500780c */ /* 0x000fe40003f06070 */
[----:B------:R-:W-:-:S04]  /*12b0*/  LOP3.LUT R22, R3, 0x7, RZ, 0xc0, !PT ;  /* 0x0000000703167812 */ /* 0x000fc800078ec0ff */
[----:B------:R-:W-:-:S07]  /*12c0*/  ISETP.NE.AND P1, PT, R22, RZ, PT ;  /* 0x000000ff1600720c */ /* 0x000fce0003f25270 */
[----:B------:R-:W-:Y:S06]  /*12d0*/  @!P0 BRA `(.L_x_26) ;  /* 0x00000000006c8947 */ /* 0x000fec0003800000 */
[----:B-1----:R-:W1:Y:S01]  /*12e0*/  LDC.64 R14, c[0x0][0x380] ;  /* 0x0000e000ff0e7b82 */ /* 0x002e620000000a00 */
[----:B------:R-:W-:-:S04]  /*12f0*/  IMAD R5, R6, R3, R2 ;  /* 0x0000000306057224 */ /* 0x000fc800078e0202 */
[----:B-1----:R-:W-:-:S04]  /*1300*/  IMAD.WIDE R14, R5, 0x4, R14 ;  /* 0x00000004050e7825 */ /* 0x002fc800078e020e */
[C---:B---3--:R-:W-:Y:S02]  /*1310*/  IMAD.WIDE.U32 R16, R3.reuse, 0x4, R14 ;  /* 0x0000000403107825 */ /* 0x048fe400078e000e */
        /* <DEDUP_REMOVED lines=23> */
.L_x_26:
[----:B------:R-:W-:Y:S05]  /*1490*/  @!P1 BRA `(.L_x_17) ;  /* 0x00000000007c9947 */ /* 0x000fea0003800000 */
[----:B------:R-:W-:Y:S02]  /*14a0*/  ISETP.GE.U32.AND P0, PT, R22, 0x4, PT ;  /* 0x000000041600780c */ /* 0x000fe40003f06070 */
[----:B-1----:R-:W-:-:S04]  /*14b0*/  LOP3.LUT R14, R3, 0x3, RZ, 0xc0, !PT ;  /* 0x00000003030e7812 */ /* 0x002fc800078ec0ff */
[----:B------:R-:W-:-:S07]  /*14c0*/  ISETP.NE.AND P1, PT, R14, RZ, PT ;  /* 0x000000ff0e00720c */ /* 0x000fce0003f25270 */
[----:B------:R-:W-:Y:S06]  /*14d0*/  @!P0 BRA `(.L_x_27) ;  /* 0x00000000003c8947 */ /* 0x000fec0003800000 */
[----:B------:R-:W1:Y:S01]  /*14e0*/  LDC.64 R4, c[0x0][0x380] ;  /* 0x0000e000ff047b82 */ /* 0x000e620000000a00 */
[----:B------:R-:W-:-:S04]  /*14f0*/  IMAD R9, R6, R3, R2 ;  /* 0x0000000306097224 */ /* 0x000fc800078e0202 */
[----:B-1----:R-:W-:-:S04]  /*1500*/  IMAD.WIDE R4, R9, 0x4, R4 ;  /* 0x0000000409047825 */ /* 0x002fc800078e0204 */
[C---:B------:R-:W-:Y:S02]  /*1510*/  IMAD.WIDE.U32 R8, R3.reuse, 0x4, R4 ;  /* 0x0000000403087825 */ /* 0x040fe400078e0004 */
[----:B0-----:R-:W2:Y:S02]  /*1520*/  LDG.E R4, desc[UR6][R4.64] ;  /* 0x0000000604047981 */ /* 0x001ea4000c1e1900 */
[C---:B------:R-:W-:Y:S02]  /*1530*/  IMAD.WIDE.U32 R10, R3.reuse, 0x4, R8 ;  /* 0x00000004030a7825 */ /* 0x040fe400078e0008 */
[----:B------:R-:W4:Y:S02]  /*1540*/  LDG.E R8, desc[UR6][R8.64] ;  /* 0x0000000608087981 */ /* 0x000f24000c1e1900 */
[----:B---3--:R-:W-:Y:S02]  /*1550*/  IMAD.WIDE.U32 R12, R3, 0x4, R10 ;  /* 0x00000004030c7825 */ /* 0x008fe400078e000a */
[----:B------:R-:W3:Y:S04]  /*1560*/  LDG.E R10, desc[UR6][R10.64] ;  /* 0x000000060a0a7981 */ /* 0x000ee8000c1e1900 */
[----:B------:R-:W5:Y:S01]  /*1570*/  LDG.E R12, desc[UR6][R12.64] ;  /* 0x000000060c0c7981 */ /* 0x000f62000c1e1900 */
[----:B------:R-:W-:Y:S01]  /*1580*/  IADD3 R6, PT, PT, R6, 0x4, RZ ;  /* 0x0000000406067810 */ /* 0x000fe20007ffe0ff */
[----:B--2---:R-:W-:-:S04]  /*1590*/  FADD R7, R7, R4 ;  /* 0x0000000407077221 */ /* 0x004fc80000000000 */
[----:B----4-:R-:W-:-:S04]  /*15a0*/  FADD R7, R7, R8 ;  /* 0x0000000807077221 */ /* 0x010fc80000000000 */
[----:B---3--:R-:W-:-:S04]  /*15b0*/  FADD R7, R7, R10 ;  /* 0x0000000a07077221 */ /* 0x008fc80000000000 */
[----:B-----5:R-:W-:-:S07]  /*15c0*/  FADD R7, R7, R12 ;  /* 0x0000000c07077221 */ /* 0x020fce0000000000 */
.L_x_27:
[----:B------:R-:W-:Y:S05]  /*15d0*/  @!P1 BRA `(.L_x_17) ;  /* 0x00000000002c9947 */ /* 0x000fea0003800000 */
[----:B------:R-:W1:Y:S01]  /*15e0*/  LDC.64 R8, c[0x0][0x380] ;  /* 0x0000e000ff087b82 */ /* 0x000e620000000a00 */
[----:B------:R-:W-:Y:S02]  /*15f0*/  IADD3 R6, PT, PT, R6, UR4, RZ ;  /* 0x0000000406067c10 */ /* 0x000fe4000fffe0ff */
[----:B------:R-:W-:-:S03]  /*1600*/  IADD3 R10, PT, PT, -R14, RZ, RZ ;  /* 0x000000ff0e0a7210 */ /* 0x000fc60007ffe1ff */
[----:B------:R-:W-:-:S07]  /*1610*/  IMAD R0, R6, R3, R0 ;  /* 0x0000000306007224 */ /* 0x000fce00078e0200 */
.L_x_28:
[----:B-1----:R-:W-:-:S06]  /*1620*/  IMAD.WIDE R4, R0, 0x4, R8 ;  /* 0x0000000400047825 */ /* 0x002fcc00078e0208 */
[----:B0-----:R-:W2:Y:S01]  /*1630*/  LDG.E R4, desc[UR6][R4.64] ;  /* 0x0000000604047981 */ /* 0x001ea2000c1e1900 */
[----:B------:R-:W-:Y:S02]  /*1640*/  IADD3 R10, PT, PT, R10, 0x1, RZ ;  /* 0x000000010a0a7810 */ /* 0x000fe40007ffe0ff */
[----:B------:R-:W-:Y:S02]  /*1650*/  IADD3 R0, PT, PT, R0, R3, RZ ;  /* 0x0000000300007210 */ /* 0x000fe40007ffe0ff */
[----:B------:R-:W-:Y:S01]  /*1660*/  ISETP.NE.AND P0, PT, R10, RZ, PT ;  /* 0x000000ff0a00720c */ /* 0x000fe20003f05270 */
[----:B--2---:R-:W-:-:S12]  /*1670*/  FADD R7, R4, R7 ;  /* 0x0000000704077221 */ /* 0x004fd80000000000 */
[----:B------:R-:W-:Y:S05]  /*1680*/  @P0 BRA `(.L_x_28) ;  /* 0xfffffffc00e40947 */ /* 0x000fea000383ffff */
.L_x_17:
[----:B------:R-:W-:-:S13]  /*1690*/  ISETP.GE.AND P0, PT, R3, 0x1, PT ;  /* 0x000000010300780c */ /* 0x000fda0003f06270 */
[----:B0-----:R-:W-:Y:S05]  /*16a0*/  @!P0 EXIT ;  /* 0x000000000000894d */ /* 0x001fea0003800000 */
[C---:B------:R-:W-:Y:S02]  /*16b0*/  IADD3 R0, PT, PT, R3.reuse, -0x1, RZ ;  /* 0xffffffff03007810 */ /* 0x040fe40007ffe0ff */
[----:B------:R-:W-:Y:S02]  /*16c0*/  LOP3.LUT R6, R3, 0x7, RZ, 0xc0, !PT ;  /* 0x0000000703067812 */ /* 0x000fe400078ec0ff */
[----:B------:R-:W-:Y:S01]  /*16d0*/  ISETP.GE.U32.AND P1, PT, R0, 0x7, PT ;  /* 0x000000070000780c */ /* 0x000fe20003f26070 */
[----:B------:R-:W-:Y:S01]  /*16e0*/  HFMA2 R0, -RZ, RZ, 0, 0 ;  /* 0x00000000ff007431 */ /* 0x000fe200000001ff */
[----:B------:R-:W-:-:S11]  /*16f0*/  ISETP.NE.AND P0, PT, R6, RZ, PT ;  /* 0x000000ff0600720c */ /* 0x000fd60003f05270 */
[----:B------:R-:W-:Y:S05]  /*1700*/  @!P1 BRA `(.L_x_29) ;  /* 0x00000004002c9947 */ /* 0x000fea0003800000 */
[----:B------:R-:W-:Y:S01]  /*1710*/  LOP3.LUT R0, R3, 0x7ffffff8, RZ, 0xc0, !PT ;  /* 0x7ffffff803007812 */ /* 0x000fe200078ec0ff */
[----:B------:R-:W0:Y:S01]  /*1720*/  LDCU UR4, c[0x0][0x3ac] ;  /* 0x00007580ff0477ac */ /* 0x000e220008000800 */
[----:B------:R-:W-:Y:S02]  /*1730*/  MOV R4, R2 ;  /* 0x0000000200047202 */ /* 0x000fe40000000f00 */
[----:B------:R-:W-:-:S07]  /*1740*/  IADD3 R5, PT, PT, -R0, RZ, RZ ;  /* 0x000000ff00057210 */ /* 0x000fce0007ffe1ff */
.L_x_30:
[----:B-12---:R-:W1:Y:S08]  /*1750*/  LDC.64 R8, c[0x0][0x380] ;  /* 0x0000e000ff087b82 */ /* 0x006e700000000a00 */
[----:B------:R-:W2:Y:S08]  /*1760*/  LDC.64 R10, c[0x0][0x388] ;  /* 0x0000e200ff0a7b82 */ /* 0x000eb00000000a00 */
[----:B---3--:R-:W3:Y:S01]  /*1770*/  LDC.64 R12, c[0x0][0x398] ;  /* 0x0000e600ff0c7b82 */ /* 0x008ee20000000a00 */
[----:B-1----:R-:W-:-:S05]  /*1780*/  IMAD.WIDE R8, R4, 0x4, R8 ;  /* 0x0000000404087825 */ /* 0x002fca00078e0208 */
[----:B------:R-:W4:Y:S01]  /*1790*/  LDG.E R14, desc[UR6][R8.64] ;  /* 0x00000006080e7981 */ /* 0x000f22000c1e1900 */
[----:B--2---:R-:W-:-:S05]  /*17a0*/  IMAD.WIDE R10, R4, 0x4, R10 ;  /* 0x00000004040a7825 */ /* 0x004fca00078e020a */
[----:B------:R-:W4:Y:S01]  /*17b0*/  LDG.E R15, desc[UR6][R10.64] ;  /* 0x000000060a0f7981 */ /* 0x000f22000c1e1900 */
[----:B------:R-:W-:-:S04]  /*17c0*/  IMAD.WIDE.U32 R16, R3, 0x4, R8 ;  /* 0x0000000403107825 */ /* 0x000fc800078e0008 */
[----:B---3--:R-:W-:-:S04]  /*17d0*/  IMAD.WIDE R12, R4, 0x4, R12 ;  /* 0x00000004040c7825 */ /* 0x008fc800078e020c */
[----:B----4-:R-:W-:-:S04]  /*17e0*/  FFMA R14, R15, -R7, R14 ;  /* 0x800000070f0e7223 */ /* 0x010fc8000000000e */
[----:B0-----:R-:W-:Y:S01]  /*17f0*/  FMUL R21, R14, UR4 ;  /* 0x000000040e157c20 */ /* 0x001fe20008400000 */
[----:B------:R-:W-:-:S04]  /*1800*/  IMAD.WIDE.U32 R14, R3, 0x4, R10 ;  /* 0x00000004030e7825 */ /* 0x000fc800078e000a */
[----:B------:R0:W-:Y:S04]  /*1810*/  STG.E desc[UR6][R12.64], R21 ;  /* 0x000000150c007986 */ /* 0x0001e8000c101906 */
[----:B------:R-:W2:Y:S04]  /*1820*/  LDG.E R18, desc[UR6][R16.64] ;  /* 0x0000000610127981 */ /* 0x000ea8000c1e1900 */
[----:B------:R-:W2:Y:S01]  /*1830*/  LDG.E R19, desc[UR6][R14.64] ;  /* 0x000000060e137981 */ /* 0x000ea2000c1e1900 */
[----:B------:R-:W-:-:S04]  /*1840*/  IMAD.WIDE.U32 R8, R3, 0x4, R12 ;  /* 0x0000000403087825 */ /* 0x000fc800078e000c */
[----:B------:R-:W-:-:S04]  /*1850*/  IMAD.WIDE.U32 R10, R3, 0x4, R16 ;  /* 0x00000004030a7825 */ /* 0x000fc800078e0010 */
[----:B--2---:R-:W-:-:S04]  /*1860*/  FFMA R18, R19, -R7, R18 ;  /* 0x8000000713127223 */ /* 0x004fc80000000012 */
        /* <DEDUP_REMOVED lines=45> */
[----:B------:R-:W-:-:S04]  /*1b40*/  IADD3 R5, PT, PT, R5, 0x8, RZ ;  /* 0x0000000805057810 */ /* 0x000fc80007ffe0ff */
[----:B------:R-:W-:Y:S01]  /*1b50*/  ISETP.NE.AND P1, PT, R5, RZ, PT ;  /* 0x000000ff0500720c */ /* 0x000fe20003f25270 */
[C---:B-1----:R-:W-:Y:S01]  /*1b60*/  IMAD.WIDE.U32 R8, R3.reuse, 0x4, R12 ;  /* 0x0000000403087825 */ /* 0x042fe200078e000c */
[----:B------:R-:W-:-:S03]  /*1b70*/  LEA R4, R3, R4, 0x3 ;  /* 0x0000000403047211 */ /* 0x000fc600078e18ff */
[----:B---3--:R-:W-:-:S04]  /*1b80*/  FFMA R20, R17, -R7, R14 ;  /* 0x8000000711147223 */ /* 0x008fc8000000000e */
[----:B------:R-:W-:-:S05]  /*1b90*/  FMUL R11, R20, UR4 ;  /* 0x00000004140b7c20 */ /* 0x000fca0008400000 */
[----:B------:R2:W-:Y:S01]  /*1ba0*/  STG.E desc[UR6][R8.64], R11 ;  /* 0x0000000b08007986 */ /* 0x0005e2000c101906 */
[----:B------:R-:W-:Y:S05]  /*1bb0*/  @P1 BRA `(.L_x_30) ;  /* 0xfffffff800e41947 */ /* 0x000fea000383ffff */
.L_x_29:
[----:B------:R-:W-:Y:S05]  /*1bc0*/  @!P0 EXIT ;  /* 0x000000000000894d */ /* 0x000fea0003800000 */
[----:B------:R-:W-:Y:S02]  /*1bd0*/  ISETP.GE.U32.AND P0, PT, R6, 0x4, PT ;  /* 0x000000040600780c */ /* 0x000fe40003f06070 */
[----:B------:R-:W-:-:S04]  /*1be0*/  LOP3.LUT R18, R3, 0x3, RZ, 0xc0, !PT ;  /* 0x0000000303127812 */ /* 0x000fc800078ec0ff */
[----:B------:R-:W-:-:S07]  /*1bf0*/  ISETP.NE.AND P1, PT, R18, RZ, PT ;  /* 0x000000ff1200720c */ /* 0x000fce0003f25270 */
[----:B------:R-:W-:Y:S06]  /*1c00*/  @!P0 BRA `(.L_x_31) ;  /* 0x0000000000988947 */ /* 0x000fec0003800000 */
[----:B-12---:R-:W0:Y:S01]  /*1c10*/  LDC.64 R8, c[0x0][0x380] ;  /* 0x0000e000ff087b82 */ /* 0x006e220000000a00 */
[----:B---3--:R-:W-:Y:S01]  /*1c20*/  IMAD R13, R0, R3, R2 ;  /* 0x00000003000d7224 */ /* 0x008fe200078e0202 */
[----:B------:R-:W1:Y:S06]  /*1c30*/  LDCU UR4, c[0x0][0x3ac] ;  /* 0x00007580ff0477ac */ /* 0x000e6c0008000800 */
[----:B------:R-:W2:Y:S08]  /*1c40*/  LDC.64 R4, c[0x0][0x388] ;  /* 0x0000e200ff047b82 */ /* 0x000eb00000000a00 */
[----:B------:R-:W3:Y:S01]  /*1c50*/  LDC.64 R10, c[0x0][0x398] ;  /* 0x0000e600ff0a7b82 */ /* 0x000ee20000000a00 */
[----:B0-----:R-:W-:-:S05]  /*1c60*/  IMAD.WIDE R8, R13, 0x4, R8 ;  /* 0x000000040d087825 */ /* 0x001fca00078e0208 */
[----:B------:R-:W4:Y:S01]  /*1c70*/  LDG.E R6, desc[UR6][R8.64] ;  /* 0x0000000608067981 */ /* 0x000f22000c1e1900 */
[----:B--2---:R-:W-:-:S05]  /*1c80*/  IMAD.WIDE R4, R13, 0x4, R4 ;  /* 0x000000040d047825 */ /* 0x004fca00078e0204 */
[----:B------:R-:W4:Y:S01]  /*1c90*/  LDG.E R15, desc[UR6][R4.64] ;  /* 0x00000006040f7981 */ /* 0x000f22000c1e1900 */
[----:B---3--:R-:W-:-:S04]  /*1ca0*/  IMAD.WIDE R10, R13, 0x4, R10 ;  /* 0x000000040d0a7825 */ /* 0x008fc800078e020a */
[----:B------:R-:W-:-:S04]  /*1cb0*/  IMAD.WIDE.U32 R12, R3, 0x4, R4 ;  /* 0x00000004030c7825 */ /* 0x000fc800078e0004 */
[----:B----4-:R-:W-:Y:S01]  /*1cc0*/  FFMA R6, R15, -R7, R6 ;  /* 0x800000070f067223 */ /* 0x010fe20000000006 */
[----:B------:R-:W-:-:S04]  /*1cd0*/  IMAD.WIDE.U32 R14, R3, 0x4, R8 ;  /* 0x00000004030e7825 */ /* 0x000fc800078e0008 */
[----:B-1----:R-:W-:-:S05]  /*1ce0*/  FMUL R19, R6, UR4 ;  /* 0x0000000406137c20 */ /* 0x002fca0008400000 */
[----:B------:R0:W-:Y:S04]  /*1cf0*/  STG.E desc[UR6][R10.64], R19 ;  /* 0x000000130a007986 */ /* 0x0001e8000c101906 */
[----:B------:R-:W2:Y:S04]  /*1d00*/  LDG.E R6, desc[UR6][R14.64] ;  /* 0x000000060e067981 */ /* 0x000ea8000c1e1900 */
[----:B------:R-:W2:Y:S01]  /*1d10*/  LDG.E R9, desc[UR6][R12.64] ;  /* 0x000000060c097981 */ /* 0x000ea2000c1e1900 */
[----:B------:R-:W-:-:S04]  /*1d20*/  IMAD.WIDE.U32 R4, R3, 0x4, R10 ;  /* 0x0000000403047825 */ /* 0x000fc800078e000a */
[----:B------:R-:W-:-:S04]  /*1d30*/  IMAD.WIDE.U32 R16, R3, 0x4, R14 ;  /* 0x0000000403107825 */ /* 0x000fc800078e000e */
[----:B--2---:R-:W-:Y:S01]  /*1d40*/  FFMA R6, R9, -R7, R6 ;  /* 0x8000000709067223 */ /* 0x004fe20000000006 */
[----:B------:R-:W-:-:S04]  /*1d50*/  IMAD.WIDE.U32 R8, R3, 0x4, R12 ;  /* 0x0000000403087825 */ /* 0x000fc800078e000c */
        /* <DEDUP_REMOVED lines=12> */
[----:B-1----:R-:W-:Y:S01]  /*1e20*/  IMAD.WIDE.U32 R4, R3, 0x4, R10 ;  /* 0x0000000403047825 */ /* 0x002fe200078e000a */
[----:B------:R-:W-:-:S03]  /*1e30*/  IADD3 R0, PT, PT, R0, 0x4, RZ ;  /* 0x0000000400007810 */ /* 0x000fc60007ffe0ff */
[----:B--2---:R-:W-:-:S04]  /*1e40*/  FFMA R6, R15, -R7, R12 ;  /* 0x800000070f067223 */ /* 0x004fc8000000000c */
[----:B------:R-:W-:-:S05]  /*1e50*/  FMUL R9, R6, UR4 ;  /* 0x0000000406097c20 */ /* 0x000fca0008400000 */
[----:B------:R0:W-:Y:S02]  /*1e60*/  STG.E desc[UR6][R4.64], R9 ;  /* 0x0000000904007986 */ /* 0x0001e4000c101906 */
.L_x_31:
[----:B------:R-:W-:Y:S05]  /*1e70*/  @!P1 EXIT ;  /* 0x000000000000994d */ /* 0x000fea0003800000 */
[----:B------:R-:W-:Y:S02]  /*1e80*/  ISETP.NE.AND P0, PT, R18, 0x1, PT ;  /* 0x000000011200780c */ /* 0x000fe40003f05270 */
[----:B0-----:R-:W-:-:S04]  /*1e90*/  LOP3.LUT R4, R3, 0x1, RZ, 0xc0, !PT ;  /* 0x0000000103047812 */ /* 0x001fc800078ec0ff */
[----:B------:R-:W-:-:S07]  /*1ea0*/  ISETP.NE.U32.AND P1, PT, R4, 0x1, PT ;  /* 0x000000010400780c */ /* 0x000fce0003f25070 */
[----:B------:R-:W-:Y:S06]  /*1eb0*/  @!P0 BRA `(.L_x_32) ;  /* 0x0000000000588947 */ /* 0x000fec0003800000 */
[----:B------:R-:W0:Y:S01]  /*1ec0*/  LDC.64 R4, c[0x0][0x380] ;  /* 0x0000e000ff047b82 */ /* 0x000e220000000a00 */
[----:B-1----:R-:W-:Y:S01]  /*1ed0*/  IMAD R15, R0, R3, R2 ;  /* 0x00000003000f7224 */ /* 0x002fe200078e0202 */
[----:B------:R-:W1:Y:S06]  /*1ee0*/  LDCU UR4, c[0x0][0x3ac] ;  /* 0x00007580ff0477ac */ /* 0x000e6c0008000800 */
[----:B--2---:R-:W2:Y:S08]  /*1ef0*/  LDC.64 R8, c[0x0][0x388] ;  /* 0x0000e200ff087b82 */ /* 0x004eb00000000a00 */
[----:B------:R-:W4:Y:S01]  /*1f00*/  LDC.64 R10, c[0x0][0x398] ;  /* 0x0000e600ff0a7b82 */ /* 0x000f220000000a00 */
[----:B0-----:R-:W-:-:S05]  /*1f10*/  IMAD.WIDE R4, R15, 0x4, R4 ;  /* 0x000000040f047825 */ /* 0x001fca00078e0204 */
[----:B------:R-:W5:Y:S01]  /*1f20*/  LDG.E R6, desc[UR6][R4.64] ;  /* 0x0000000604067981 */ /* 0x000f62000c1e1900 */
[----:B--2---:R-:W-:-:S05]  /*1f30*/  IMAD.WIDE R8, R15, 0x4, R8 ;  /* 0x000000040f087825 */ /* 0x004fca00078e0208 */
[----:B---3--:R-:W5:Y:S01]  /*1f40*/  LDG.E R13, desc[UR6][R8.64] ;  /* 0x00000006080d7981 */ /* 0x008f62000c1e1900 */
[----:B----4-:R-:W-:-:S04]  /*1f50*/  IMAD.WIDE R10, R15, 0x4, R10 ;  /* 0x000000040f0a7825 */ /* 0x010fc800078e020a */
[----:B------:R-:W-:-:S04]  /*1f60*/  IMAD.WIDE.U32 R14, R3, 0x4, R8 ;  /* 0x00000004030e7825 */ /* 0x000fc800078e0008 */
[----:B-----5:R-:W-:Y:S01]  /*1f70*/  FFMA R6, R13, -R7, R6 ;  /* 0x800000070d067223 */ /* 0x020fe20000000006 */
[----:B------:R-:W-:-:S04]  /*1f80*/  IMAD.WIDE.U32 R12, R3, 0x4, R4 ;  /* 0x00000004030c7825 */ /* 0x000fc800078e0004 */
[----:B-1----:R-:W-:-:S05]  /*1f90*/  FMUL R17, R6, UR4 ;  /* 0x0000000406117c20 */ /* 0x002fca0008400000 */
        /* <DEDUP_REMOVED lines=8> */
.L_x_32:
[----:B------:R-:W-:Y:S05]  /*2020*/  @P1 EXIT ;  /* 0x000000000000194d */ /* 0x000fea0003800000 */
[----:B0-----:R-:W0:Y:S01]  /*2030*/  LDC.64 R4, c[0x0][0x380] ;  /* 0x0000e000ff047b82 */ /* 0x001e220000000a00 */
[----:B-12---:R-:W-:Y:S01]  /*2040*/  IMAD R11, R0, R3, R2 ;  /* 0x00000003000b7224 */ /* 0x006fe200078e0202 */
[----:B------:R-:W1:Y:S06]  /*2050*/  LDCU UR4, c[0x0][0x3ac] ;  /* 0x00007580ff0477ac */ /* 0x000e6c0008000800 */
[----:B------:R-:W2:Y:S01]  /*2060*/  LDC.64 R8, c[0x0][0x388] ;  /* 0x0000e200ff087b82 */ /* 0x000ea20000000a00 */
[----:B0-----:R-:W-:-:S06]  /*2070*/  IMAD.WIDE R2, R11, 0x4, R4 ;  /* 0x000000040b027825 */ /* 0x001fcc00078e0204 */
[----:B------:R-:W4:Y:S01]  /*2080*/  LDG.E R2, desc[UR6][R2.64] ;  /* 0x0000000602027981 */ /* 0x000f22000c1e1900 */
[----:B--2---:R-:W-:Y:S02]  /*2090*/  IMAD.WIDE R4, R11, 0x4, R8 ;  /* 0x000000040b047825 */ /* 0x004fe400078e0208 */
[----:B------:R-:W0:Y:S04]  /*20a0*/  LDC.64 R8, c[0x0][0x398] ;  /* 0x0000e600ff087b82 */ /* 0x000e280000000a00 */
[----:B------:R-:W4:Y:S02]  /*20b0*/  LDG.E R5, desc[UR6][R4.64] ;  /* 0x0000000604057981 */ /* 0x000f24000c1e1900 */
[----:B----4-:R-:W-:Y:S01]  /*20c0*/  FFMA R0, R5, -R7, R2 ;  /* 0x8000000705007223 */ /* 0x010fe20000000002 */
[----:B0-----:R-:W-:-:S04]  /*20d0*/  IMAD.WIDE R6, R11, 0x4, R8 ;  /* 0x000000040b067825 */ /* 0x001fc800078e0208 */
[----:B-1----:R-:W-:-:S05]  /*20e0*/  FMUL R9, R0, UR4 ;  /* 0x0000000400097c20 */ /* 0x002fca0008400000 */
[----:B------:R-:W-:Y:S01]  /*20f0*/  STG.E desc[UR6][R6.64], R9 ;  /* 0x0000000906007986 */ /* 0x000fe2000c101906 */
[----:B------:R-:W-:Y:S05]  /*2100*/  EXIT ;  /* 0x000000000000794d */ /* 0x000fea0003800000 */
.L_x_33:
        /* <DEDUP_REMOVED lines=15> */
.L_x_124:


//--------------------- .text._Z24max_sum_exp_kernel_largePfifii --------------------------
	.section	.text._Z24max_sum_exp_kernel_largePfifii,"ax",@progbits
	.align	128
        .global         _Z24max_sum_exp_kernel_largePfifii
        .type           _Z24max_sum_exp_kernel_largePfifii,@function
        .size           _Z24max_sum_exp_kernel_largePfifii,(.L_x_121 - _Z24max_sum_exp_kernel_largePfifii)
        .other          _Z24max_sum_exp_kernel_largePfifii,@"STO_CUDA_ENTRY STV_DEFAULT"
_Z24max_sum_exp_kernel_largePfifii:
.text._Z24max_sum_exp_kernel_largePfifii:
        /* <DEDUP_REMOVED lines=11> */
[C---:B0-----:R-:W-:Y:S01]  /*00b0*/  IMAD R4, R5.reuse, UR4, R4 ;  /* 0x0000000405047c24 */ /* 0x041fe2000f8e0204 */
[----:B------:R-:W0:Y:S01]  /*00c0*/  LDCU UR4, c[0x0][0x360] ;  /* 0x00006c00ff0477ac */ /* 0x000e220008000800 */
[----:B-1----:R-:W-:-:S05]  /*00d0*/  IMAD R5, R5, UR5, RZ ;  /* 0x0000000505057c24 */ /* 0x002fca000f8e02ff */
[----:B------:R-:W-:-:S13]  /*00e0*/  ISETP.GE.AND P0, PT, R4, R5, PT ;  /* 0x000000050400720c */ /* 0x000fda0003f06270 */
[----:B0-----:R-:W-:Y:S05]  /*00f0*/  @P0 EXIT ;  /* 0x000000000000094d */ /* 0x001fea0003800000 */
[C---:B------:R-:W-:Y:S01]  /*0100*/  LOP3.LUT R7, R10.reuse, 0x7, RZ, 0xc0, !PT ;  /* 0x000000070a077812 */ /* 0x040fe200078ec0ff */
[----:B------:R-:W-:Y:S01]  /*0110*/  HFMA2 R11, -RZ, RZ, 0, 0 ;  /* 0x00000000ff0b7431 */ /* 0x000fe200000001ff */
[C---:B------:R-:W-:Y:S01]  /*0120*/  LOP3.LUT R8, R10.reuse, 0x3, RZ, 0xc0, !PT ;  /* 0x000000030a087812 */ /* 0x040fe200078ec0ff */
[----:B------:R-:W0:Y:S01]  /*0130*/  LDCU.64 UR6, c[0x0][0x358] ;  /* 0x00006b00ff0677ac */ /* 0x000e220008000a00 */
[C---:B------:R-:W-:Y:S02]  /*0140*/  LOP3.LUT R9, R10.reuse, 0x7ffffff8, RZ, 0xc0, !PT ;  /* 0x7ffffff80a097812 */ /* 0x040fe400078ec0ff */
[C---:B------:R-:W-:Y:S02]  /*0150*/  IADD3 R6, PT, PT, R10.reuse, -0x1, RZ ;  /* 0xffffffff0a067810 */ /* 0x040fe40007ffe0ff */
[----:B------:R-:W-:Y:S02]  /*0160*/  LOP3.LUT R10, R10, 0x1, RZ, 0xc0, !PT ;  /* 0x000000010a0a7812 */ /* 0x000fe400078ec0ff */
[----:B------:R-:W-:-:S02]  /*0170*/  MOV R12, R4 ;  /* 0x00000004000c7202 */ /* 0x000fc40000000f00 */
[----:B------:R-:W-:Y:S02]  /*0180*/  IADD3 R13, PT, PT, R7, -0x1, RZ ;  /* 0xffffffff070d7810 */ /* 0x000fe40007ffe0ff */
[----:B------:R-:W-:Y:S02]  /*0190*/  IADD3 R18, PT, PT, R8, -0x1, RZ ;  /* 0xffffffff08127810 */ /* 0x000fe40007ffe0ff */
[----:B------:R-:W-:-:S07]  /*01a0*/  IADD3 R19, PT, PT, -R9, RZ, RZ ;  /* 0x000000ff09137210 */ /* 0x000fce0007ffe1ff */
.L_x_79:
[----:B------:R-:W-:Y:S02]  /*01b0*/  ISETP.GE.U32.AND P0, PT, R6, 0x7, PT ;  /* 0x000000070600780c */ /* 0x000fe40003f06070 */
[----:B------:R-:W-:Y:S02]  /*01c0*/  MOV R20, 0xc1200000 ;  /* 0xc120000000147802 */ /* 0x000fe40000000f00 */
[----:B------:R-:W-:-:S09]  /*01d0*/  MOV R0, RZ ;  /* 0x000000ff00007202 */ /* 0x000fd20000000f00 */
[----:B-1234-:R-:W-:Y:S05]  /*01e0*/  @!P0 BRA `(.L_x_34) ;  /* 0x0000000000e88947 */ /* 0x01efea0003800000 */
[----:B------:R-:W1:Y:S01]  /*01f0*/  LDC.64 R14, c[0x0][0x380] ;  /* 0x0000e000ff0e7b82 */ /* 0x000e620000000a00 */
[----:B------:R-:W-:Y:S01]  /*0200*/  HFMA2 R20, -RZ, RZ, -2.5625, 0 ;  /* 0xc1200000ff147431 */ /* 0x000fe200000001ff */
[----:B------:R-:W-:Y:S02]  /*0210*/  MOV R0, R12 ;  /* 0x0000000c00007202 */ /* 0x000fe40000000f00 */
[----:B------:R-:W-:-:S04]  /*0220*/  MOV R25, R19 ;  /* 0x0000001300197202 */ /* 0x000fc80000000f00 */
[----:B------:R-:W2:Y:S03]  /*0230*/  LDC.64 R2, c[0x0][0x388] ;  /* 0x0000e200ff027b82 */ /* 0x000ea60000000a00 */
.L_x_35:
[----:B-1----:R-:W-:-:S05]  /*0240*/  IMAD.WIDE R22, R0, 0x4, R14 ;  /* 0x0000000400167825 */ /* 0x002fca00078e020e */
[----:B0--3--:R-:W3:Y:S01]  /*0250*/  LDG.E R26, desc[UR6][R22.64] ;  /* 0x00000006161a7981 */ /* 0x009ee2000c1e1900 */
[----:B--2---:R-:W-:-:S04]  /*0260*/  IMAD.WIDE.U32 R16, R2, 0x4, R22 ;  /* 0x0000000402107825 */ /* 0x004fc800078e0016 */
[----:B---3--:R-:W-:-:S05]  /*0270*/  FMUL R26, R26, R3 ;  /* 0x000000031a1a7220 */ /* 0x008fca0000400000 */
[----:B------:R0:W-:Y:S04]  /*0280*/  STG.E desc[UR6][R22.64], R26 ;  /* 0x0000001a16007986 */ /* 0x0001e8000c101906 */
[----:B------:R-:W2:Y:S01]  /*0290*/  LDG.E R24, desc[UR6][R16.64] ;  /* 0x0000000610187981 */ /* 0x000ea2000c1e1900 */
[----:B0-----:R-:W-:-:S04]  /*02a0*/  IMAD.WIDE.U32 R22, R2, 0x4, R16 ;  /* 0x0000000402167825 */ /* 0x001fc800078e0010 */
[----:B--2---:R-:W-:-:S05]  /*02b0*/  FMUL R24, R24, R3 ;  /* 0x0000000318187220 */ /* 0x004fca0000400000 */
[----:B------:R0:W-:Y:S04]  /*02c0*/  STG.E desc[UR6][R16.64], R24 ;  /* 0x0000001810007986 */ /* 0x0001e8000c101906 */
[----:B------:R-:W2:Y:S01]  /*02d0*/  LDG.E R28, desc[UR6][R22.64] ;  /* 0x00000006161c7981 */ /* 0x000ea2000c1e1900 */
[----:B0-----:R-:W-:-:S04]  /*02e0*/  IMAD.WIDE.U32 R16, R2, 0x4, R22 ;  /* 0x0000000402107825 */ /* 0x001fc800078e0016 */
[----:B--2---:R-:W-:-:S05]  /*02f0*/  FMUL R21, R28, R3 ;  /* 0x000000031c157220 */ /* 0x004fca0000400000 */
[----:B------:R0:W-:Y:S04]  /*0300*/  STG.E desc[UR6][R22.64], R21 ;  /* 0x0000001516007986 */ /* 0x0001e8000c101906 */
[----:B------:R-:W0:Y:S02]  /*0310*/  LDG.E R28, desc[UR6][R16.64] ;  /* 0x00000006101c7981 */ /* 0x000e24000c1e1900 */
[----:B0-----:R-:W-:-:S05]  /*0320*/  FMUL R22, R28, R3 ;  /* 0x000000031c167220 */ /* 0x001fca0000400000 */
[----:B------:R0:W-:Y:S02]  /*0330*/  STG.E desc[UR6][R16.64], R22 ;  /* 0x0000001610007986 */ /* 0x0001e4000c101906 */
[----:B0-----:R-:W-:-:S05]  /*0340*/  IMAD.WIDE.U32 R16, R2, 0x4, R16 ;  /* 0x0000000402107825 */ /* 0x001fca00078e0010 */
[----:B------:R-:W2:Y:S01]  /*0350*/  LDG.E R28, desc[UR6][R16.64] ;  /* 0x00000006101c7981 */ /* 0x000ea2000c1e1900 */
[----:B------:R-:W-:-:S04]  /*0360*/  FSETP.GEU.AND P1, PT, R20, R26, PT ;  /* 0x0000001a1400720b */ /* 0x000fc80003f2e000 */
[----:B------:R-:W-:Y:S01]  /*0370*/  FSEL R29, R26, R20, !P1 ;  /* 0x000000141a1d7208 */ /* 0x000fe20004800000 */
[----:B--2---:R-:W-:-:S05]  /*0380*/  FMUL R23, R28, R3 ;  /* 0x000000031c177220 */ /* 0x004fca0000400000 */
        /* <DEDUP_REMOVED lines=15> */
[----:B------:R-:W-:Y:S02]  /*0480*/  FSETP.GEU.AND P1, PT, R21, R22, PT ;  /* 0x000000161500720b */ /* 0x000fe40003f2e000 */
[----:B------:R-:W-:Y:S02]  /*0490*/  IADD3 R25, PT, PT, R25, 0x8, RZ ;  /* 0x0000000819197810 */ /* 0x000fe40007ffe0ff */
[----:B------:R-:W-:Y:S02]  /*04a0*/  FSEL R22, R22, R21, !P1 ;  /* 0x0000001516167208 */ /* 0x000fe40004800000 */
[----:B------:R-:W-:Y:S02]  /*04b0*/  ISETP.NE.AND P2, PT, R25, RZ, PT ;  /* 0x000000ff1900720c */ /* 0x000fe40003f45270 */
[----:B------:R-:W-:Y:S02]  /*04c0*/  FSETP.GEU.AND P1, PT, R22, R23, PT ;  /* 0x000000171600720b */ /* 0x000fe40003f2e000 */
[----:B------:R-:W-:-:S02]  /*04d0*/  LEA R0, R2, R0, 0x3 ;  /* 0x0000000002007211 */ /* 0x000fc400078e18ff */
[----:B------:R-:W-:-:S04]  /*04e0*/  FSEL R22, R23, R22, !P1 ;  /* 0x0000001617167208 */ /* 0x000fc80004800000 */
[----:B------:R-:W-:-:S04]  /*04f0*/  FSETP.GEU.AND P1, PT, R22, R27, PT ;  /* 0x0000001b1600720b */ /* 0x000fc80003f2e000 */
[----:B------:R-:W-:-:S04]  /*0500*/  FSEL R22, R27, R22, !P1 ;  /* 0x000000161b167208 */ /* 0x000fc80004800000 */
[----:B------:R-:W-:Y:S01]  /*0510*/  FSETP.GEU.AND P1, PT, R22, R29, PT ;  /* 0x0000001d1600720b */ /* 0x000fe20003f2e000 */
[----:B--2---:R-:W-:-:S03]  /*0520*/  FMUL R21, R20, R3 ;  /* 0x0000000314157220 */ /* 0x004fc60000400000 */
[----:B------:R-:W-:Y:S02]  /*0530*/  FSEL R20, R29, R22, !P1 ;  /* 0x000000161d147208 */ /* 0x000fe40004800000 */
[----:B------:R3:W-:Y:S02]  /*0540*/  STG.E desc[UR6][R16.64], R21 ;  /* 0x0000001510007986 */ /* 0x0007e4000c101906 */
[----:B------:R-:W-:-:S04]  /*0550*/  FSETP.GEU.AND P1, PT, R20, R21, PT ;  /* 0x000000151400720b */ /* 0x000fc80003f2e000 */
[----:B------:R-:W-:Y:S01]  /*0560*/  FSEL R20, R21, R20, !P1 ;  /* 0x0000001415147208 */ /* 0x000fe20004800000 */
[----:B------:R-:W-:Y:S08]  /*0570*/  @P2 BRA `(.L_x_35) ;  /* 0xfffffffc00302947 */ /* 0x000ff0000383ffff */
[----:B------:R-:W-:-:S07]  /*0580*/  MOV R0, R9 ;  /* 0x0000000900007202 */ /* 0x000fce0000000f00 */
.L_x_34:
[----:B------:R-:W-:-:S13]  /*0590*/  ISETP.NE.AND P1, PT, R7, RZ, PT ;  /* 0x000000ff0700720c */ /* 0x000fda0003f25270 */
[----:B------:R-:W-:Y:S05]  /*05a0*/  @!P1 BRA `(.L_x_36) ;  /* 0x0000000000f49947 */ /* 0x000fea0003800000 */
[----:B------:R-:W-:Y:S02]  /*05b0*/  ISETP.GE.U32.AND P3, PT, R13, 0x3, PT ;  /* 0x000000030d00780c */ /* 0x000fe40003f66070 */
[----:B------:R-:W-:-:S11]  /*05c0*/  ISETP.NE.AND P2, PT, R8, RZ, PT ;  /* 0x000000ff0800720c */ /* 0x000fd60003f45270 */
[----:B------:R-:W-:Y:S05]  /*05d0*/  @!P3 BRA `(.L_x_37) ;  /* 0x000000000070b947 */ /* 0x000fea0003800000 */
[----:B------:R-:W1:Y:S08]  /*05e0*/  LDC.64 R2, c[0x0][0x388] ;  /* 0x0000e200ff027b82 */ /* 0x000e700000000a00 */
[----:B---3--:R-:W2:Y:S01]  /*05f0*/  LDC.64 R16, c[0x0][0x380] ;  /* 0x0000e000ff107b82 */ /* 0x008ea20000000a00 */
[----:B-1----:R-:W-:-:S04]  /*0600*/  IMAD R15, R0, R2, R12 ;  /* 0x00000002000f7224 */ /* 0x002fc800078e020c */
[----:B--2---:R-:W-:-:S05]  /*0610*/  IMAD.WIDE R16, R15, 0x4, R16 ;  /* 0x000000040f107825 */ /* 0x004fca00078e0210 */
[----:B0-----:R-:W2:Y:S02]  /*0620*/  LDG.E R14, desc[UR6][R16.64] ;  /* 0x00000006100e7981 */ /* 0x001ea4000c1e1900 */
[----:B--2---:R-:W-:Y:S01]  /*0630*/  FMUL R21, R14, R3 ;  /* 0x000000030e157220 */ /* 0x004fe20000400000 */
[----:B------:R-:W-:-:S04]  /*0640*/  IMAD.WIDE.U32 R14, R2, 0x4, R16 ;  /* 0x00000004020e7825 */ /* 0x000fc800078e0010 */
        /* <DEDUP_REMOVED lines=9> */
[----:B------:R-:W2:Y:S01]  /*06e0*/  LDG.E R2, desc[UR6][R14.64] ;  /* 0x000000060e027981 */ /* 0x000ea2000c1e1900 */
[----:B------:R-:W-:Y:S02]  /*06f0*/  FSETP.GEU.AND P3, PT, R20, R21, PT ;  /* 0x000000151400720b */ /* 0x000fe40003f6e000 */
[----:B------:R-:W-:Y:S02]  /*0700*/  IADD3 R0, PT, PT, R0, 0x4, RZ ;  /* 0x0000000400007810 */ /* 0x000fe40007ffe0ff */
[----:B------:R-:W-:-:S04]  /*0710*/  FSEL R20, R21, R20, !P3 ;  /* 0x0000001415147208 */ /* 0x000fc80005800000 */
[----:B------:R-:W-:-:S04]  /*0720*/  FSETP.GEU.AND P3, PT, R20, R23, PT ;  /* 0x000000171400720b */ /* 0x000fc80003f6e000 */
[----:B------:R-:W-:-:S04]  /*0730*/  FSEL R20, R23, R20, !P3 ;  /* 0x0000001417147208 */ /* 0x000fc80005800000 */
[----:B------:R-:W-:-:S04]  /*0740*/  FSETP.GEU.AND P3, PT, R20, R25, PT ;  /* 0x000000191400720b */ /* 0x000fc80003f6e000 */
[----:B------:R-:W-:Y:S01]  /*0750*/  FSEL R20, R25, R20, !P3 ;  /* 0x0000001419147208 */ /* 0x000fe20005800000 */
[----:B--2---:R-:W-:-:S05]  /*0760*/  FMUL R3, R2, R3 ;  /* 0x0000000302037220 */ /* 0x004fca0000400000 */
[----:B------:R1:W-:Y:S01]  /*0770*/  STG.E desc[UR6][R14.64], R3 ;  /* 0x000000030e007986 */ /* 0x0003e2000c101906 */
[----:B------:R-:W-:-:S04]  /*0780*/  FSETP.GEU.AND P3, PT, R20, R3, PT ;  /* 0x000000031400720b */ /* 0x000fc80003f6e000 */
[----:B------:R-:W-:-:S09]  /*0790*/  FSEL R20, R3, R20, !P3 ;  /* 0x0000001403147208 */ /* 0x000fd20005800000 */
.L_x_37:
[----:B------:R-:W-:Y:S05]  /*07a0*/  @!P2 BRA `(.L_x_36) ;  /* 0x000000000074a947 */ /* 0x000fea0003800000 */
[----:B------:R-:W-:Y:S02]  /*07b0*/  ISETP.NE.AND P3, PT, R18, RZ, PT ;  /* 0x000000ff1200720c */ /* 0x000fe40003f65270 */
[----:B------:R-:W-:-:S11]  /*07c0*/  ISETP.NE.AND P2, PT, R10, RZ, PT ;  /* 0x000000ff0a00720c */ /* 0x000fd60003f45270 */
[----:B------:R-:W-:Y:S05]  /*07d0*/  @!P3 BRA `(.L_x_38) ;  /* 0x000000000040b947 */ /* 0x000fea0003800000 */
[----:B-1----:R-:W1:Y:S08]  /*07e0*/  LDC.64 R2, c[0x0][0x388] ;  /* 0x0000e200ff027b82 */ /* 0x002e700000000a00 */
[----:B---3--:R-:W2:Y:S01]  /*07f0*/  LDC.64 R16, c[0x0][0x380] ;  /* 0x0000e000ff107b82 */ /* 0x008ea20000000a00 */
[----:B-1----:R-:W-:-:S04]  /*0800*/  IMAD R15, R0, R2, R12 ;  /* 0x00000002000f7224 */ /* 0x002fc800078e020c */
[----:B--2---:R-:W-:-:S05]  /*0810*/  IMAD.WIDE R16, R15, 0x4, R16 ;  /* 0x000000040f107825 */ /* 0x004fca00078e0210 */
[----:B0-----:R-:W2:Y:S02]  /*0820*/  LDG.E R14, desc[UR6][R16.64] ;  /* 0x00000006100e7981 */ /* 0x001ea4000c1e1900 */
[----:B--2---:R-:W-:Y:S01]  /*0830*/  FMUL R21, R14, R3 ;  /* 0x000000030e157220 */ /* 0x004fe20000400000 */
[----:B------:R-:W-:-:S04]  /*0840*/  IMAD.WIDE.U32 R14, R2, 0x4, R16 ;  /* 0x00000004020e7825 */ /* 0x000fc800078e0010 */
[----:B------:R2:W-:Y:S04]  /*0850*/  STG.E desc[UR6][R16.64], R21 ;  /* 0x0000001510007986 */ /* 0x0005e8000c101906 */
[----:B------:R-:W3:Y:S01]  /*0860*/  LDG.E R2, desc[UR6][R14.64] ;  /* 0x000000060e027981 */ /* 0x000ee2000c1e1900 */
[----:B------:R-:W-:Y:S02]  /*0870*/  FSETP.GEU.AND P3, PT, R20, R21, PT ;  /* 0x000000151400720b */ /* 0x000fe40003f6e000 */
[----:B------:R-:W-:Y:S02]  /*0880*/  IADD3 R0, PT, PT, R0, 0x2, RZ ;  /* 0x0000000200007810 */ /* 0x000fe40007ffe0ff */
[----:B------:R-:W-:Y:S01]  /*0890*/  FSEL R20, R21, R20, !P3 ;  /* 0x0000001415147208 */ /* 0x000fe20005800000 */
[----:B---3--:R-:W-:-:S05]  /*08a0*/  FMUL R3, R2, R3 ;  /* 0x0000000302037220 */ /* 0x008fca0000400000 */
[----:B------:R2:W-:Y:S01]  /*08b0*/  STG.E desc[UR6][R14.64], R3 ;  /* 0x000000030e007986 */ /* 0x0005e2000c101906 */
[----:B------:R-:W-:-:S04]  /*08c0*/  FSETP.GEU.AND P3, PT, R20, R3, PT ;  /* 0x000000031400720b */ /* 0x000fc80003f6e000 */
[----:B------:R-:W-:-:S09]  /*08d0*/  FSEL R20, R3, R20, !P3 ;  /* 0x0000001403147208 */ /* 0x000fd20005800000 */
.L_x_38:
[----:B------:R-:W-:Y:S05]  /*08e0*/  @!P2 BRA `(.L_x_36) ;  /* 0x000000000024a947 */ /* 0x000fea0003800000 */
[----:B-12---:R-:W1:Y:S01]  /*08f0*/  LDC.64 R2, c[0x0][0x380] ;  /* 0x0000e000ff027b82 */ /* 0x006e620000000a00 */
[----:B------:R-:W2:Y:S02]  /*0900*/  LDCU.64 UR8, c[0x0][0x388] ;  /* 0x00007100ff0877ac */ /* 0x000ea40008000a00 */
[----:B--2---:R-:W-:-:S04]  /*0910*/  IMAD R15, R0, UR8, R12 ;  /* 0x00000008000f7c24 */ /* 0x004fc8000f8e020c */
[----:B-1----:R-:W-:-:S05]  /*0920*/  IMAD.WIDE R2, R15, 0x4, R2 ;  /* 0x000000040f027825 */ /* 0x002fca00078e0202 */
[----:B0-----:R-:W2:Y:S02]  /*0930*/  LDG.E R0, desc[UR6][R2.64] ;  /* 0x0000000602007981 */ /* 0x001ea4000c1e1900 */
[----:B--2---:R-:W-:-:S05]  /*0940*/  FMUL R15, R0, UR9 ;  /* 0x00000009000f7c20 */ /* 0x004fca0008400000 */
[----:B------:R4:W-:Y:S01]  /*0950*/  STG.E desc[UR6][R2.64], R15 ;  /* 0x0000000f02007986 */ /* 0x0009e2000c101906 */
[----:B------:R-:W-:-:S13]  /*0960*/  FSETP.GEU.AND P2, PT, R20, R15, PT ;  /* 0x0000000f1400720b */ /* 0x000fda0003f4e000 */
[----:B----4-:R-:W-:-:S07]  /*0970*/  @!P2 MOV R20, R15 ;  /* 0x0000000f0014a202 */ /* 0x010fce0000000f00 */
.L_x_36:
[----:B------:R-:W-:Y:S01]  /*0980*/  HFMA2 R0, -RZ, RZ, 0, 0 ;  /* 0x00000000ff007431 */ /* 0x000fe200000001ff */
[----:B-12---:R-:W-:Y:S01]  /*0990*/  MOV R14, RZ ;  /* 0x000000ff000e7202 */ /* 0x006fe20000000f00 */
[----:B------:R-:W-:Y:S06]  /*09a0*/  @!P0 BRA `(.L_x_39) ;  /* 0x00000004008c8947 */ /* 0x000fec0003800000 */
[----:B------:R-:W-:Y:S02]  /*09b0*/  MOV R0, RZ ;  /* 0x000000ff00007202 */ /* 0x000fe40000000f00 */
[----:B------:R-:W-:-:S07]  /*09c0*/  MOV R14, RZ ;  /* 0x000000ff000e7202 */ /* 0x000fce0000000f00 */
.L_x_40:
[----:B------:R-:W3:Y:S08]  /*09d0*/  LDC R15, c[0x0][0x388] ;  /* 0x0000e200ff0f7b82 */ /* 0x000ef00000000800 */
[----:B------:R-:W1:Y:S01]  /*09e0*/  LDC.64 R2, c[0x0][0x380] ;  /* 0x0000e000ff027b82 */ /* 0x000e620000000a00 */
[----:B---3--:R-:W-:-:S04]  /*09f0*/  IMAD R17, R14, R15, R12 ;  /* 0x0000000f0e117224 */ /* 0x008fc800078e020c */
[----:B-1----:R-:W-:-:S05]  /*0a00*/  IMAD.WIDE R2, R17, 0x4, R2 ;  /* 0x0000000411027825 */ /* 0x002fca00078e0202 */
[----:B0-----:R0:W2:Y:S02]  /*0a10*/  LDG.E R21, desc[UR6][R2.64] ;  /* 0x0000000602157981 */ /* 0x0010a4000c1e1900 */
[----:B0-----:R-:W-:-:S05]  /*0a20*/  IMAD.WIDE.U32 R2, R15, 0x4, R2 ;  /* 0x000000040f027825 */ /* 0x001fca00078e0002 */
[----:B------:R0:W3:Y:S02]  /*0a30*/  LDG.E R27, desc[UR6][R2.64] ;  /* 0x00000006021b7981 */ /* 0x0000e4000c1e1900 */
[----:B0-----:R-:W-:-:S05]  /*0a40*/  IMAD.WIDE.U32 R2, R15, 0x4, R2 ;  /* 0x000000040f027825 */ /* 0x001fca00078e0002 */
[----:B------:R0:W4:Y:S01]  /*0a50*/  LDG.E R25, desc[UR6][R2.64] ;  /* 0x0000000602197981 */ /* 0x000122000c1e1900 */
[----:B------:R-:W-:Y:S01]  /*0a60*/  HFMA2 R17, -RZ, RZ, 0.96630859375, -0.0022525787353515625 ;  /* 0x3bbb989dff117431 */ /* 0x000fe200000001ff */
[----:B------:R-:W-:Y:S01]  /*0a70*/  MOV R16, 0x437c0000 ;  /* 0x437c000000107802 */ /* 0x000fe20000000f00 */
[----:B0-----:R-:W-:-:S04]  /*0a80*/  IMAD.WIDE.U32 R2, R15, 0x4, R2 ;  /* 0x000000040f027825 */ /* 0x001fc800078e0002 */
[----:B--2---:R-:W-:-:S04]  /*0a90*/  FADD R26, R21, -R20 ;  /* 0x80000014151a7221 */ /* 0x004fc80000000000 */
[----:B------:R-:W-:-:S04]  /*0aa0*/  FFMA.SAT R23, R26, R17, 0.5 ;  /* 0x3f0000001a177423 */ /* 0x000fc80000002011 */
[----:B------:R-:W-:-:S04]  /*0ab0*/  FFMA.RM R23, R23, R16, 12582913 ;  /* 0x4b40000117177423 */ /* 0x000fc80000004010 */
[----:B------:R-:W-:Y:S01]  /*0ac0*/  FADD R21, R23, -12583039 ;  /* 0xcb40007f17157421 */ /* 0x000fe20000000000 */
[----:B---3--:R-:W-:-:S03]  /*0ad0*/  FADD R22, R27, -R20 ;  /* 0x800000141b167221 */ /* 0x008fc60000000000 */
[----:B------:R-:W-:Y:S01]  /*0ae0*/  FFMA R21, R26, 1.4426950216293334961, -R21 ;  /* 0x3fb8aa3b1a157823 */ /* 0x000fe20000000815 */
[----:B------:R-:W-:-:S03]  /*0af0*/  FFMA.SAT R27, R22, R17, 0.5 ;  /* 0x3f000000161b7423 */ /* 0x000fc60000002011 */
[----:B------:R-:W-:Y:S01]  /*0b00*/  FFMA R26, R26, 1.925963033500011079e-08, R21 ;  /* 0x32a570601a1a7823 */ /* 0x000fe20000000015 */
[----:B------:R-:W-:-:S04]  /*0b10*/  FFMA.RM R24, R27, R16, 12582913 ;  /* 0x4b4000011b187423 */ /* 0x000fc80000004010 */
[----:B------:R-:W-:-:S04]  /*0b20*/  FADD R21, R24, -12583039 ;  /* 0xcb40007f18157421 */ /* 0x000fc80000000000 */
[----:B------:R-:W-:-:S04]  /*0b30*/  FFMA R21, R22, 1.4426950216293334961, -R21 ;  /* 0x3fb8aa3b16157823 */ /* 0x000fc80000000815 */
[----:B------:R-:W-:Y:S02]  /*0b40*/  FFMA R28, R22, 1.925963033500011079e-08, R21 ;  /* 0x32a57060161c7823 */ /* 0x000fe40000000015 */
[----:B------:R0:W2:Y:S01]  /*0b50*/  LDG.E R21, desc[UR6][R2.64] ;  /* 0x0000000602157981 */ /* 0x0000a2000c1e1900 */
[----:B------:R-:W1:Y:S01]  /*0b60*/  MUFU.EX2 R27, R26 ;  /* 0x0000001a001b7308 */ /* 0x000e620000000800 */
[----:B------:R-:W-:-:S07]  /*0b70*/  SHF.L.U32 R23, R23, 0x17, RZ ;  /* 0x0000001717177819 */ /* 0x000fce00000006ff */
[----:B------:R-:W3:Y:S01]  /*0b80*/  MUFU.EX2 R22, R28 ;  /* 0x0000001c00167308 */ /* 0x000ee20000000800 */
[----:B0-----:R-:W-:Y:S01]  /*0b90*/  IMAD.WIDE.U32 R2, R15, 0x4, R2 ;  /* 0x000000040f027825 */ /* 0x001fe200078e0002 */
[----:B------:R-:W-:-:S03]  /*0ba0*/  SHF.L.U32 R24, R24, 0x17, RZ ;  /* 0x0000001718187819 */ /* 0x000fc600000006ff */
[----:B-1----:R-:W-:Y:S02]  /*0bb0*/  FFMA R27, R23, R27, R0 ;  /* 0x0000001b171b7223 */ /* 0x002fe40000000000 */
[----:B------:R0:W5:Y:S01]  /*0bc0*/  LDG.E R23, desc[UR6][R2.64] ;  /* 0x0000000602177981 */ /* 0x000162000c1e1900 */
[----:B----4-:R-:W-:Y:S01]  /*0bd0*/  FADD R0, R25, -R20 ;  /* 0x8000001419007221 */ /* 0x010fe20000000000 */
[----:B---3--:R-:W-:-:S03]  /*0be0*/  FFMA R22, R24, R22, R27 ;  /* 0x0000001618167223 */ /* 0x008fc6000000001b */
[----:B------:R-:W-:Y:S01]  /*0bf0*/  FFMA.SAT R27, R0, R17, 0.5 ;  /* 0x3f000000001b7423 */ /* 0x000fe20000002011 */
[----:B0-----:R-:W-:-:S04]  /*0c00*/  IMAD.WIDE.U32 R2, R15, 0x4, R2 ;  /* 0x000000040f027825 */ /* 0x001fc800078e0002 */
[----:B------:R-:W-:Y:S01]  /*0c10*/  FFMA.RM R24, R27, R16, 12582913 ;  /* 0x4b4000011b187423 */ /* 0x000fe20000004010 */
[----:B------:R0:W3:Y:S03]  /*0c20*/  LDG.E R25, desc[UR6][R2.64] ;  /* 0x0000000602197981 */ /* 0x0000e6000c1e1900 */
[----:B------:R-:W-:-:S04]  /*0c30*/  FADD R27, R24, -12583039 ;  /* 0xcb40007f181b7421 */ /* 0x000fc80000000000 */
[----:B------:R-:W-:-:S04]  /*0c40*/  FFMA R27, R0, 1.4426950216293334961, -R27 ;  /* 0x3fb8aa3b001b7823 */ /* 0x000fc8000000081b */
[----:B------:R-:W-:Y:S01]  /*0c50*/  FFMA R0, R0, 1.925963033500011079e-08, R27 ;  /* 0x32a5706000007823 */ /* 0x000fe2000000001b */
[----:B0-----:R-:W-:-:S05]  /*0c60*/  IMAD.WIDE.U32 R2, R15, 0x4, R2 ;  /* 0x000000040f027825 */ /* 0x001fca00078e0002 */
[----:B------:R0:W4:Y:S02]  /*0c70*/  LDG.E R27, desc[UR6][R2.64] ;  /* 0x00000006021b7981 */ /* 0x000124000c1e1900 */
[----:B0-----:R-:W-:-:S05]  /*0c80*/  IMAD.WIDE.U32 R2, R15, 0x4, R2 ;  /* 0x000000040f027825 */ /* 0x001fca00078e0002 */
[----:B------:R0:W4:Y:S01]  /*0c90*/  LDG.E R15, desc[UR6][R2.64] ;  /* 0x00000006020f7981 */ /* 0x000122000c1e1900 */
[----:B------:R-:W1:Y:S01]  /*0ca0*/  MUFU.EX2 R0, R0 ;  /* 0x0000000000007308 */ /* 0x000e620000000800 */
[----:B------:R-:W-:Y:S02]  /*0cb0*/  SHF.L.U32 R29, R24, 0x17, RZ ;  /* 0x00000017181d7819 */ /* 0x000fe400000006ff */
[----:B------:R-:W-:-:S04]  /*0cc0*/  IADD3 R14, PT, PT, R14, 0x8, RZ ;  /* 0x000000080e0e7810 */ /* 0x000fc80007ffe0ff */
[----:B------:R-:W-:Y:S01]  /*0cd0*/  ISETP.NE.AND P2, PT, R14, R9, PT ;  /* 0x000000090e00720c */ /* 0x000fe20003f45270 */
[----:B-1----:R-:W-:Y:S01]  /*0ce0*/  FFMA R22, R29, R0, R22 ;  /* 0x000000001d167223 */ /* 0x002fe20000000016 */
[----:B--2---:R-:W-:-:S04]  /*0cf0*/  FADD R24, R21, -R20 ;  /* 0x8000001415187221 */ /* 0x004fc80000000000 */
[----:B------:R-:W-:-:S04]  /*0d00*/  FFMA.SAT R21, R24, R17, 0.5 ;  /* 0x3f00000018157423 */ /* 0x000fc80000002011 */
[----:B------:R-:W-:-:S04]  /*0d10*/  FFMA.RM R21, R21, R16, 12582913 ;  /* 0x4b40000115157423 */ /* 0x000fc80000004010 */
[C---:B------:R-:W-:Y:S01]  /*0d20*/  FADD R29, R21.reuse, -12583039 ;  /* 0xcb40007f151d7421 */ /* 0x040fe20000000000 */
[----:B0-----:R-:W-:-:S03]  /*0d30*/  SHF.L.U32 R3, R21, 0x17, RZ ;  /* 0x0000001715037819 */ /* 0x001fc600000006ff */
[----:B------:R-:W-:-:S04]  /*0d40*/  FFMA R29, R24, 1.4426950216293334961, -R29 ;  /* 0x3fb8aa3b181d7823 */ /* 0x000fc8000000081d */
[----:B------:R-:W-:Y:S01]  /*0d50*/  FFMA R29, R24, 1.925963033500011079e-08, R29 ;  /* 0x32a57060181d7823 */ /* 0x000fe2000000001d */
[----:B-----5:R-:W-:-:S04]  /*0d60*/  FADD R24, R23, -R20 ;  /* 0x8000001417187221 */ /* 0x020fc80000000000 */
[----:B------:R-:W-:Y:S01]  /*0d70*/  FFMA.SAT R23, R24, R17, 0.5 ;  /* 0x3f00000018177423 */ /* 0x000fe20000002011 */
[----:B------:R-:W0:Y:S03]  /*0d80*/  MUFU.EX2 R29, R29 ;  /* 0x0000001d001d7308 */ /* 0x000e260000000800 */
[----:B------:R-:W-:-:S04]  /*0d90*/  FFMA.RM R0, R23, R16, 12582913 ;  /* 0x4b40000117007423 */ /* 0x000fc80000004010 */
[C---:B------:R-:W-:Y:S01]  /*0da0*/  FADD R21, R0.reuse, -12583039 ;  /* 0xcb40007f00157421 */ /* 0x040fe20000000000 */
[----:B------:R-:W-:Y:S01]  /*0db0*/  SHF.L.U32 R0, R0, 0x17, RZ ;  /* 0x0000001700007819 */ /* 0x000fe200000006ff */
[----:B---3--:R-:W-:Y:S02]  /*0dc0*/  FADD R26, R25, -R20 ;  /* 0x80000014191a7221 */ /* 0x008fe40000000000 */
[----:B------:R-:W-:Y:S02]  /*0dd0*/  FFMA R21, R24, 1.4426950216293334961, -R21 ;  /* 0x3fb8aa3b18157823 */ /* 0x000fe40000000815 */
[----:B------:R-:W-:Y:S02]  /*0de0*/  FFMA.SAT R23, R26, R17, 0.5 ;  /* 0x3f0000001a177423 */ /* 0x000fe40000002011 */
[----:B------:R-:W-:Y:S02]  /*0df0*/  FFMA R24, R24, 1.925963033500011079e-08, R21 ;  /* 0x32a5706018187823 */ /* 0x000fe40000000015 */
[----:B------:R-:W-:Y:S01]  /*0e00*/  FFMA.RM R2, R23, R16, 12582913 ;  /* 0x4b40000117027423 */ /* 0x000fe20000004010 */
[----:B0-----:R-:W-:-:S03]  /*0e10*/  FFMA R3, R3, R29, R22 ;  /* 0x0000001d03037223 */ /* 0x001fc60000000016 */
[----:B------:R-:W-:Y:S01]  /*0e20*/  FADD R21, R2, -12583039 ;  /* 0xcb40007f02157421 */ /* 0x000fe20000000000 */
[----:B------:R-:W0:Y:S01]  /*0e30*/  MUFU.EX2 R24, R24 ;  /* 0x0000001800187308 */ /* 0x000e220000000800 */
[----:B----4-:R-:W-:Y:S02]  /*0e40*/  FADD R22, R27, -R20 ;  /* 0x800000141b167221 */ /* 0x010fe40000000000 */
[----:B------:R-:W-:Y:S02]  /*0e50*/  FFMA R21, R26, 1.4426950216293334961, -R21 ;  /* 0x3fb8aa3b1a157823 */ /* 0x000fe40000000815 */
[----:B------:R-:W-:Y:S02]  /*0e60*/  FFMA.SAT R23, R22, R17, 0.5 ;  /* 0x3f00000016177423 */ /* 0x000fe40000002011 */
[----:B------:R-:W-:-:S06]  /*0e70*/  FFMA R21, R26, 1.925963033500011079e-08, R21 ;  /* 0x32a570601a157823 */ /* 0x000fcc0000000015 */
[----:B------:R-:W1:Y:S01]  /*0e80*/  MUFU.EX2 R21, R21 ;  /* 0x0000001500157308 */ /* 0x000e620000000800 */
[----:B------:R-:W-:Y:S01]  /*0e90*/  FADD R26, R15, -R20 ;  /* 0x800000140f1a7221 */ /* 0x000fe20000000000 */
[----:B------:R-:W-:Y:S01]  /*0ea0*/  FFMA.RM R15, R23, R16, 12582913 ;  /* 0x4b400001170f7423 */ /* 0x000fe20000004010 */
[----:B0-----:R-:W-:Y:S02]  /*0eb0*/  FFMA R0, R0, R24, R3 ;  /* 0x0000001800007223 */ /* 0x001fe40000000003 */
[----:B------:R-:W-:Y:S01]  /*0ec0*/  FFMA.SAT R23, R26, R17, 0.5 ;  /* 0x3f0000001a177423 */ /* 0x000fe20000002011 */
[C---:B------:R-:W-:Y:S01]  /*0ed0*/  FADD R17, R15.reuse, -12583039 ;  /* 0xcb40007f0f117421 */ /* 0x040fe20000000000 */
[----:B------:R-:W-:Y:S02]  /*0ee0*/  SHF.L.U32 R15, R15, 0x17, RZ ;  /* 0x000000170f0f7819 */ /* 0x000fe400000006ff */
[----:B------:R-:W-:Y:S01]  /*0ef0*/  FFMA.RM R16, R23, R16, 12582913 ;  /* 0x4b40000117107423 */ /* 0x000fe20000004010 */
[----:B------:R-:W-:-:S03]  /*0f00*/  FFMA R17, R22, 1.4426950216293334961, -R17 ;  /* 0x3fb8aa3b16117823 */ /* 0x000fc60000000811 */
[----:B------:R-:W-:Y:S01]  /*0f10*/  FADD R23, R16, -12583039 ;  /* 0xcb40007f10177421 */ /* 0x000fe20000000000 */
[----:B------:R-:W-:Y:S01]  /*0f20*/  FFMA R17, R22, 1.925963033500011079e-08, R17 ;  /* 0x32a5706016117823 */ /* 0x000fe20000000011 */
[----:B------:R-:W-:Y:S02]  /*0f30*/  SHF.L.U32 R3, R16, 0x17, RZ ;  /* 0x0000001710037819 */ /* 0x000fe400000006ff */
[----:B------:R-:W-:-:S03]  /*0f40*/  FFMA R23, R26, 1.4426950216293334961, -R23 ;  /* 0x3fb8aa3b1a177823 */ /* 0x000fc60000000817 */
[----:B------:R-:W0:Y:S01]  /*0f50*/  MUFU.EX2 R17, R17 ;  /* 0x0000001100117308 */ /* 0x000e220000000800 */
[----:B------:R-:W-:Y:S01]  /*0f60*/  FFMA R26, R26, 1.925963033500011079e-08, R23 ;  /* 0x32a570601a1a7823 */ /* 0x000fe20000000017 */
[----:B------:R-:W-:-:S05]  /*0f70*/  SHF.L.U32 R23, R2, 0x17, RZ ;  /* 0x0000001702177819 */ /* 0x000fca00000006ff */
[----:B-1----:R-:W-:Y:S01]  /*0f80*/  FFMA R0, R23, R21, R0 ;  /* 0x0000001517007223 */ /* 0x002fe20000000000 */
[----:B------:R-:W1:Y:S03]  /*0f90*/  MUFU.EX2 R26, R26 ;  /* 0x0000001a001a7308 */ /* 0x000e660000000800 */
[----:B0-----:R-:W-:-:S04]  /*0fa0*/  FFMA R0, R15, R17, R0 ;  /* 0x000000110f007223 */ /* 0x001fc80000000000 */
[----:B-1----:R-:W-:Y:S01]  /*0fb0*/  FFMA R0, R3, R26, R0 ;  /* 0x0000001a03007223 */ /* 0x002fe20000000000 */
[----:B------:R-:W-:Y:S06]  /*0fc0*/  @P2 BRA `(.L_x_40) ;  /* 0xfffffff800802947 */ /* 0x000fec000383ffff */
[----:B------:R-:W-:-:S07]  /*0fd0*/  MOV R14, R9 ;  /* 0x00000009000e7202 */ /* 0x000fce0000000f00 */
.L_x_39:
[----:B------:R-:W-:Y:S05]  /*0fe0*/  @!P1 BRA `(.L_x_41) ;  /* 0x0000000400989947 */ /* 0x000fea0003800000 */
[----:B------:R-:W-:Y:S02]  /*0ff0*/  ISETP.GE.U32.AND P1, PT, R13, 0x3, PT ;  /* 0x000000030d00780c */ /* 0x000fe40003f26070 */
[----:B------:R-:W-:-:S11]  /*1000*/  ISETP.NE.AND P2, PT, R8, RZ, PT ;  /* 0x000000ff0800720c */ /* 0x000fd60003f45270 */
[----:B------:R-:W-:Y:S05]  /*1010*/  @!P1 BRA `(.L_x_42) ;  /* 0x0000000000c89947 */ /* 0x000fea0003800000 */
[----:B---3--:R-:W1:Y:S08]  /*1020*/  LDC R17, c[0x0][0x388] ;  /* 0x0000e200ff117b82 */ /* 0x008e700000000800 */
[----:B------:R-:W2:Y:S01]  /*1030*/  LDC.64 R2, c[0x0][0x380] ;  /* 0x0000e000ff027b82 */ /* 0x000ea20000000a00 */
[----:B-1----:R-:W-:-:S04]  /*1040*/  IMAD R15, R14, R17, R12 ;  /* 0x000000110e0f7224 */ /* 0x002fc800078e020c */
[----:B--2---:R-:W-:-:S05]  /*1050*/  IMAD.WIDE R2, R15, 0x4, R2 ;  /* 0x000000040f027825 */ /* 0x004fca00078e0202 */
[----:B0-----:R0:W2:Y:S02]  /*1060*/  LDG.E R15, desc[UR6][R2.64] ;  /* 0x00000006020f7981 */ /* 0x0010a4000c1e1900 */
[----:B0-----:R-:W-:-:S05]  /*1070*/  IMAD.WIDE.U32 R2, R17, 0x4, R2 ;  /* 0x0000000411027825 */ /* 0x001fca00078e0002 */
[----:B------:R0:W3:Y:S02]  /*1080*/  LDG.E R23, desc[UR6][R2.64] ;  /* 0x0000000602177981 */ /* 0x0000e4000c1e1900 */
[----:B0-----:R-:W-:-:S05]  /*1090*/  IMAD.WIDE.U32 R2, R17, 0x4, R2 ;  /* 0x0000000411027825 */ /* 0x001fca00078e0002 */
[----:B------:R0:W4:Y:S02]  /*10a0*/  LDG.E R21, desc[UR6][R2.64] ;  /* 0x0000000602157981 */ /* 0x000124000c1e1900 */
[----:B0-----:R-:W-:-:S05]  /*10b0*/  IMAD.WIDE.U32 R2, R17, 0x4, R2 ;  /* 0x0000000411027825 */ /* 0x001fca00078e0002 */
[----:B------:R0:W5:Y:S01]  /*10c0*/  LDG.E R25, desc[UR6][R2.64] ;  /* 0x0000000602197981 */ /* 0x000162000c1e1900 */
[----:B------:R-:W-:Y:S01]  /*10d0*/  HFMA2 R17, -RZ, RZ, 0.96630859375, -0.0022525787353515625 ;  /* 0x3bbb989dff117431 */ /* 0x000fe200000001ff */
[----:B------:R-:W-:Y:S02]  /*10e0*/  MOV R22, 0x437c0000 ;  /* 0x437c000000167802 */ /* 0x000fe40000000f00 */
[----:B------:R-:W-:Y:S01]  /*10f0*/  IADD3 R14, PT, PT, R14, 0x4, RZ ;  /* 0x000000040e0e7810 */ /* 0x000fe20007ffe0ff */
[----:B--2---:R-:W-:-:S04]  /*1100*/  FADD R26, R15, -R20 ;  /* 0x800000140f1a7221 */ /* 0x004fc80000000000 */
[----:B------:R-:W-:-:S04]  /*1110*/  FFMA.SAT R15, R26, R17, 0.5 ;  /* 0x3f0000001a0f7423 */ /* 0x000fc80000002011 */
[----:B------:R-:W-:Y:S01]  /*1120*/  FFMA.RM R15, R15, R22, 12582913 ;  /* 0x4b4000010f0f7423 */ /* 0x000fe20000004016 */
[----:B---3--:R-:W-:-:S03]  /*1130*/  FADD R24, R23, -R20 ;  /* 0x8000001417187221 */ /* 0x008fc60000000000 */
[C---:B------:R-:W-:Y:S01]  /*1140*/  FADD R23, R15.reuse, -12583039 ;  /* 0xcb40007f0f177421 */ /* 0x040fe20000000000 */
[----:B------:R-:W-:Y:S01]  /*1150*/  SHF.L.U32 R15, R15, 0x17, RZ ;  /* 0x000000170f0f7819 */ /* 0x000fe200000006ff */
[----:B------:R-:W-:Y:S02]  /*1160*/  FFMA.SAT R27, R24, R17, 0.5 ;  /* 0x3f000000181b7423 */ /* 0x000fe40000002011 */
[C---:B------:R-:W-:Y:S02]  /*1170*/  FFMA R23, R26.reuse, 1.4426950216293334961, -R23 ;  /* 0x3fb8aa3b1a177823 */ /* 0x040fe40000000817 */
[----:B------:R-:W-:Y:S02]  /*1180*/  FFMA.RM R16, R27, R22, 12582913 ;  /* 0x4b4000011b107423 */ /* 0x000fe40000004016 */
[----:B0-----:R-:W-:Y:S02]  /*1190*/  FFMA R3, R26, 1.925963033500011079e-08, R23 ;  /* 0x32a570601a037823 */ /* 0x001fe40000000017 */
[----:B------:R-:W-:Y:S01]  /*11a0*/  FADD R23, R16, -12583039 ;  /* 0xcb40007f10177421 */ /* 0x000fe20000000000 */
[----:B----4-:R-:W-:-:S03]  /*11b0*/  FADD R26, R21, -R20 ;  /* 0x80000014151a7221 */ /* 0x010fc60000000000 */
[C---:B------:R-:W-:Y:S01]  /*11c0*/  FFMA R23, R24.reuse, 1.4426950216293334961, -R23 ;  /* 0x3fb8aa3b18177823 */ /* 0x040fe20000000817 */
[----:B------:R-:W0:Y:S03]  /*11d0*/  MUFU.EX2 R3, R3 ;  /* 0x0000000300037308 */ /* 0x000e260000000800 */
[----:B------:R-:W-:Y:S01]  /*11e0*/  FFMA R21, R24, 1.925963033500011079e-08, R23 ;  /* 0x32a5706018157823 */ /* 0x000fe20000000017 */
[----:B------:R-:W-:-:S04]  /*11f0*/  FFMA.SAT R23, R26, R17, 0.5 ;  /* 0x3f0000001a177423 */ /* 0x000fc80000002011 */
[----:B------:R-:W-:Y:S01]  /*1200*/  FFMA.RM R2, R23, R22, 12582913 ;  /* 0x4b40000117027423 */ /* 0x000fe20000004016 */
[----:B------:R-:W1:Y:S01]  /*1210*/  MUFU.EX2 R21, R21 ;  /* 0x0000001500157308 */ /* 0x000e620000000800 */
[----:B-----5:R-:W-:-:S04]  /*1220*/  FADD R24, R25, -R20 ;  /* 0x8000001419187221 */ /* 0x020fc80000000000 */
[----:B------:R-:W-:Y:S01]  /*1230*/  FFMA.SAT R23, R24, R17, 0.5 ;  /* 0x3f00000018177423 */ /* 0x000fe20000002011 */
[C---:B------:R-:W-:Y:S01]  /*1240*/  FADD R17, R2.reuse, -12583039 ;  /* 0xcb40007f02117421 */ /* 0x040fe20000000000 */
[----:B0-----:R-:W-:Y:S01]  /*1250*/  FFMA R0, R15, R3, R0 ;  /* 0x000000030f007223 */ /* 0x001fe20000000000 */
[----:B------:R-:W-:Y:S01]  /*1260*/  SHF.L.U32 R3, R2, 0x17, RZ ;  /* 0x0000001702037819 */ /* 0x000fe200000006ff */
        /* <DEDUP_REMOVED lines=12> */
[----:B-1----:R-:W-:-:S07]  /*1330*/  FFMA R0, R15, R24, R0 ;  /* 0x000000180f007223 */ /* 0x002fce0000000000 */
.L_x_42:
[----:B------:R-:W-:Y:S05]  /*1340*/  @!P2 BRA `(.L_x_41) ;  /* 0x0000000000c0a947 */ /* 0x000fea0003800000 */
[----:B------:R-:W-:Y:S02]  /*1350*/  ISETP.NE.AND P1, PT, R18, RZ, PT ;  /* 0x000000ff1200720c */ /* 0x000fe40003f25270 */
[----:B------:R-:W-:-:S11]  /*1360*/  ISETP.NE.AND P2, PT, R10, RZ, PT ;  /* 0x000000ff0a00720c */ /* 0x000fd60003f45270 */
[----:B------:R-:W-:Y:S05]  /*1370*/  @!P1 BRA `(.L_x_43) ;  /* 0x0000000000709947 */ /* 0x000fea0003800000 */
[----:B------:R-:W3:Y:S08]  /*1380*/  LDC R15, c[0x0][0x388] ;  /* 0x0000e200ff0f7b82 */ /* 0x000ef00000000800 */
[----:B------:R-:W1:Y:S01]  /*1390*/  LDC.64 R2, c[0x0][0x380] ;  /* 0x0000e000ff027b82 */ /* 0x000e620000000a00 */
[----:B---3--:R-:W-:-:S04]  /*13a0*/  IMAD R17, R14, R15, R12 ;  /* 0x0000000f0e117224 */ /* 0x008fc800078e020c */
[----:B-1----:R-:W-:-:S05]  /*13b0*/  IMAD.WIDE R2, R17, 0x4, R2 ;  /* 0x0000000411027825 */ /* 0x002fca00078e0202 */
[----:B0-----:R0:W2:Y:S02]  /*13c0*/  LDG.E R17, desc[UR6][R2.64] ;  /* 0x0000000602117981 */ /* 0x0010a4000c1e1900 */
[----:B0-----:R-:W-:-:S05]  /*13d0*/  IMAD.WIDE.U32 R2, R15, 0x4, R2 ;  /* 0x000000040f027825 */ /* 0x001fca00078e0002 */
[----:B------:R-:W3:Y:S01]  /*13e0*/  LDG.E R21, desc[UR6][R2.64] ;  /* 0x0000000602157981 */ /* 0x000ee2000c1e1900 */
[----:B------:R-:W-:Y:S01]  /*13f0*/  HFMA2 R16, -RZ, RZ, 0.96630859375, -0.0022525787353515625 ;  /* 0x3bbb989dff107431 */ /* 0x000fe200000001ff */
[----:B------:R-:W-:Y:S02]  /*1400*/  MOV R22, 0x437c0000 ;  /* 0x437c000000167802 */ /* 0x000fe40000000f00 */
[----:B------:R-:W-:Y:S01]  /*1410*/  IADD3 R14, PT, PT, R14, 0x2, RZ ;  /* 0x000000020e0e7810 */ /* 0x000fe20007ffe0ff */
[----:B--2---:R-:W-:-:S04]  /*1420*/  FADD R17, R17, -R20 ;  /* 0x8000001411117221 */ /* 0x004fc80000000000 */
[----:B------:R-:W-:-:S04]  /*1430*/  FFMA.SAT R15, R17, R16, 0.5 ;  /* 0x3f000000110f7423 */ /* 0x000fc80000002010 */
[----:B------:R-:W-:Y:S01]  /*1440*/  FFMA.RM R15, R15, R22, 12582913 ;  /* 0x4b4000010f0f7423 */ /* 0x000fe20000004016 */
[----:B---3--:R-:W-:-:S04]  /*1450*/  FADD R21, R21, -R20 ;  /* 0x8000001415157221 */ /* 0x008fc80000000000 */
        /* <DEDUP_REMOVED lines=10> */
[----:B------:R-:W-:-:S07]  /*1500*/  FFMA R2, R21, 1.925963033500011079e-08, R2 ;  /* 0x32a5706015027823 */ /* 0x000fce0000000002 */
[----:B------:R-:W1:Y:S01]  /*1510*/  MUFU.EX2 R2, R2 ;  /* 0x0000000200027308 */ /* 0x000e620000000800 */
[----:B0-----:R-:W-:-:S04]  /*1520*/  FFMA R0, R15, R16, R0 ;  /* 0x000000100f007223 */ /* 0x001fc80000000000 */
[----:B-1----:R-:W-:-:S07]  /*1530*/  FFMA R0, R23, R2, R0 ;  /* 0x0000000217007223 */ /* 0x002fce0000000000 */
.L_x_43:
[----:B------:R-:W-:Y:S05]  /*1540*/  @!P2 BRA `(.L_x_41) ;  /* 0x000000000040a947 */ /* 0x000fea0003800000 */
[----:B------:R-:W1:Y:S01]  /*1550*/  LDC.64 R2, c[0x0][0x380] ;  /* 0x0000e000ff027b82 */ /* 0x000e620000000a00 */
[----:B------:R-:W2:Y:S02]  /*1560*/  LDCU UR5, c[0x0][0x388] ;  /* 0x00007100ff0577ac */ /* 0x000ea40008000800 */
[----:B--2---:R-:W-:-:S04]  /*1570*/  IMAD R15, R14, UR5, R12 ;  /* 0x000000050e0f7c24 */ /* 0x004fc8000f8e020c */
[----:B-1----:R-:W-:-:S06]  /*1580*/  IMAD.WIDE R2, R15, 0x4, R2 ;  /* 0x000000040f027825 */ /* 0x002fcc00078e0202 */
[----:B0-----:R-:W2:Y:S01]  /*1590*/  LDG.E R3, desc[UR6][R2.64] ;  /* 0x0000000602037981 */ /* 0x001ea2000c1e1900 */
[----:B------:R-:W-:Y:S01]  /*15a0*/  HFMA2 R15, -RZ, RZ, 0.96630859375, -0.0022525787353515625 ;  /* 0x3bbb989dff0f7431 */ /* 0x000fe200000001ff */
[----:B---3--:R-:W-:Y:S01]  /*15b0*/  MOV R16, 0x437c0000 ;  /* 0x437c000000107802 */ /* 0x008fe20000000f00 */
[----:B--2---:R-:W-:-:S04]  /*15c0*/  FADD R14, R3, -R20 ;  /* 0x80000014030e7221 */ /* 0x004fc80000000000 */
[----:B------:R-:W-:-:S04]  /*15d0*/  FFMA.SAT R15, R14, R15, 0.5 ;  /* 0x3f0000000e0f7423 */ /* 0x000fc8000000200f */
[----:B------:R-:W-:-:S04]  /*15e0*/  FFMA.RM R15, R15, R16, 12582913 ;  /* 0x4b4000010f0f7423 */ /* 0x000fc80000004010 */
[C---:B------:R-:W-:Y:S01]  /*15f0*/  FADD R17, R15.reuse, -12583039 ;  /* 0xcb40007f0f117421 */ /* 0x040fe20000000000 */
[----:B------:R-:W-:-:S03]  /*1600*/  SHF.L.U32 R15, R15, 0x17, RZ ;  /* 0x000000170f0f7819 */ /* 0x000fc600000006ff */
[----:B------:R-:W-:-:S04]  /*1610*/  FFMA R17, R14, 1.4426950216293334961, -R17 ;  /* 0x3fb8aa3b0e117823 */ /* 0x000fc80000000811 */
[----:B------:R-:W-:-:S06]  /*1620*/  FFMA R17, R14, 1.925963033500011079e-08, R17 ;  /* 0x32a570600e117823 */ /* 0x000fcc0000000011 */
[----:B------:R-:W0:Y:S02]  /*1630*/  MUFU.EX2 R17, R17 ;  /* 0x0000001100117308 */ /* 0x000e240000000800 */
[----:B0-----:R-:W-:-:S07]  /*1640*/  FFMA R0, R15, R17, R0 ;  /* 0x000000110f007223 */ /* 0x001fce0000000000 */
.L_x_41:
[----:B------:R-:W-:Y:S01]  /*1650*/  MOV R14, RZ ;  /* 0x000000ff000e7202 */ /* 0x000fe20000000f00 */
[----:B------:R-:W-:Y:S06]  /*1660*/  @!P0 BRA `(.L_x_44) ;  /* 0x0000000c00848947 */ /* 0x000fec0003800000 */
[----:B---3--:R-:W1:Y:S01]  /*1670*/  LDC R21, c[0x0][0x388] ;  /* 0x0000e200ff157b82 */ /* 0x008e620000000800 */
[----:B------:R-:W-:-:S07]  /*1680*/  HFMA2 R22, -RZ, RZ, 0, 0 ;  /* 0x00000000ff167431 */ /* 0x000fce00000001ff */
[----:B------:R-:W2:Y:S02]  /*1690*/  LDC.64 R14, c[0x0][0x380] ;  /* 0x0000e000ff0e7b82 */ /* 0x000ea40000000a00 */
.L_x_61:
[----:B---3--:R-:W3:Y:S02]  /*16a0*/  LDCU UR5, c[0x0][0x388] ;  /* 0x00007100ff0577ac */ /* 0x008ee40008000800 */
[----:B---3--:R-:W-:-:S04]  /*16b0*/  IMAD R29, R22, UR5, R12 ;  /* 0x00000005161d7c24 */ /* 0x008fc8000f8e020c */
[----:B--2---:R-:W-:-:S05]  /*16c0*/  IMAD.WIDE R28, R29, 0x4, R14 ;  /* 0x000000041d1c7825 */ /* 0x004fca00078e020e */
[----:B0-----:R-:W2:Y:S01]  /*16d0*/  LDG.E R3, desc[UR6][R28.64] ;  /* 0x000000061c037981 */ /* 0x001ea2000c1e1900 */
[----:B------:R-:W-:Y:S01]  /*16e0*/  MOV R17, 0x3bbb989d ;  /* 0x3bbb989d00117802 */ /* 0x000fe20000000f00 */
[----:B------:R-:W-:Y:S01]  /*16f0*/  BSSY.RECONVERGENT B2, `(.L_x_45) ;  /* 0x0000018000027945 */ /* 0x000fe20003800200 */
[----:B------:R-:W-:Y:S02]  /*1700*/  MOV R16, 0x437c0000 ;  /* 0x437c000000107802 */ /* 0x000fe40000000f00 */
[----:B------:R-:W-:-:S04]  /*1710*/  IADD3 R22, PT, PT, R22, 0x8, RZ ;  /* 0x0000000816167810 */ /* 0x000fc80007ffe0ff */
[----:B------:R-:W-:Y:S01]  /*1720*/  ISETP.NE.AND P2, PT, R22, R9, PT ;  /* 0x000000091600720c */ /* 0x000fe20003f45270 */
[----:B--2---:R-:W-:-:S04]  /*1730*/  FADD R2, R3, -R20 ;  /* 0x8000001403027221 */ /* 0x004fc80000000000 */
[----:B------:R-:W-:-:S04]  /*1740*/  FFMA.SAT R3, R2, R17, 0.5 ;  /* 0x3f00000002037423 */ /* 0x000fc80000002011 */
[----:B------:R-:W-:Y:S02]  /*1750*/  FFMA.RM R16, R3, R16, 12582913 ;  /* 0x4b40000103107423 */ /* 0x000fe40000004010 */
[----:B------:R-:W0:Y:S02]  /*1760*/  MUFU.RCP R3, R0 ;  /* 0x0000000000037308 */ /* 0x000e240000001000 */
[----:B------:R-:W-:-:S04]  /*1770*/  FADD R17, R16, -12583039 ;  /* 0xcb40007f10117421 */ /* 0x000fc80000000000 */
[----:B------:R-:W-:-:S04]  /*1780*/  FFMA R17, R2, 1.4426950216293334961, -R17 ;  /* 0x3fb8aa3b02117823 */ /* 0x000fc80000000811 */
[----:B------:R-:W-:Y:S01]  /*1790*/  FFMA R17, R2, 1.925963033500011079e-08, R17 ;  /* 0x32a5706002117823 */ /* 0x000fe20000000011 */
[----:B------:R-:W-:-:S05]  /*17a0*/  SHF.L.U32 R2, R16, 0x17, RZ ;  /* 0x0000001710027819 */ /* 0x000fca00000006ff */
[----:B------:R-:W2:Y:S01]  /*17b0*/  MUFU.EX2 R17, R17 ;  /* 0x0000001100117308 */ /* 0x000ea20000000800 */
[----:B0-----:R-:W-:-:S04]  /*17c0*/  FFMA R16, R3, -R0, 1 ;  /* 0x3f80000003107423 */ /* 0x001fc80000000800 */
[----:B------:R-:W-:Y:S01]  /*17d0*/  FFMA R3, R3, R16, R3 ;  /* 0x0000001003037223 */ /* 0x000fe20000000003 */
[----:B--2---:R-:W-:-:S04]  /*17e0*/  FMUL R2, R2, R17 ;  /* 0x0000001102027220 */ /* 0x004fc80000400000 */
[----:B------:R-:W0:Y:S01]  /*17f0*/  FCHK P0, R2, R0 ;  /* 0x0000000002007302 */ /* 0x000e220000000000 */
[----:B------:R-:W-:-:S04]  /*1800*/  FFMA R23, R2, R3, RZ ;  /* 0x0000000302177223 */ /* 0x000fc800000000ff */
[----:B------:R-:W-:-:S04]  /*1810*/  FFMA R16, R23, -R0, R2 ;  /* 0x8000000017107223 */ /* 0x000fc80000000002 */
[----:B------:R-:W-:Y:S01]  /*1820*/  FFMA R23, R3, R16, R23 ;  /* 0x0000001003177223 */ /* 0x000fe20000000017 */
[----:B0-----:R-:W-:Y:S06]  /*1830*/  @!P0 BRA `(.L_x_46) ;  /* 0x00000000000c8947 */ /* 0x001fec0003800000 */
[----:B------:R-:W-:-:S07]  /*1840*/  MOV R3, 0x1860 ;  /* 0x0000186000037802 */ /* 0x000fce0000000f00 */
[----:B-1----:R-:W-:Y:S05]  /*1850*/  CALL.REL.NOINC `($__internal_0_$__cuda_sm3x_div_rn_noftz_f32_slowpath) ;  /* 0x0000001800807944 */ /* 0x002fea0003c00000 */
[----:B------:R-:W-:-:S07]  /*1860*/  MOV R23, R2 ;  /* 0x0000000200177202 */ /* 0x000fce0000000f00 */
.L_x_46:
[----:B------:R-:W-:Y:S05]  /*1870*/  BSYNC.RECONVERGENT B2 ;  /* 0x0000000000027941 */ /* 0x000fea0003800200 */
.L_x_45:
[----:B-1----:R-:W-:Y:S01]  /*1880*/  IMAD.WIDE.U32 R16, R21, 0x4, R28 ;  /* 0x0000000415107825 */ /* 0x002fe200078e001c */
[----:B------:R0:W-:Y:S04]  /*1890*/  STG.E desc[UR6][R28.64], R23 ;  /* 0x000000171c007986 */ /* 0x0001e8000c101906 */
[----:B------:R-:W2:Y:S01]  /*18a0*/  LDG.E R3, desc[UR6][R16.64] ;  /* 0x0000000610037981 */ /* 0x000ea2000c1e1900 */
[----:B------:R-:W-:Y:S01]  /*18b0*/  HFMA2 R25, -RZ, RZ, 0.96630859375, -0.0022525787353515625 ;  /* 0x3bbb989dff197431 */ /* 0x000fe200000001ff */
[----:B------:R-:W-:Y:S01]  /*18c0*/  MOV R24, 0x437c0000 ;  /* 0x437c000000187802 */ /* 0x000fe20000000f00 */
[----:B------:R-:W-:Y:S01]  /*18d0*/  BSSY.RECONVERGENT B2, `(.L_x_47) ;  /* 0x0000015000027945 */ /* 0x000fe20003800200 */
[----:B--2---:R-:W-:-:S04]  /*18e0*/  FADD R2, R3, -R20 ;  /* 0x8000001403027221 */ /* 0x004fc80000000000 */
[----:B------:R-:W-:-:S04]  /*18f0*/  FFMA.SAT R3, R2, R25, 0.5 ;  /* 0x3f00000002037423 */ /* 0x000fc80000002019 */
[----:B------:R-:W-:Y:S02]  /*1900*/  FFMA.RM R24, R3, R24, 12582913 ;  /* 0x4b40000103187423 */ /* 0x000fe40000004018 */
[----:B------:R-:W1:Y:S02]  /*1910*/  MUFU.RCP R3, R0 ;  /* 0x0000000000037308 */ /* 0x000e640000001000 */
[C---:B------:R-:W-:Y:S01]  /*1920*/  FADD R25, R24.reuse, -12583039 ;  /* 0xcb40007f18197421 */ /* 0x040fe20000000000 */
[----:B------:R-:W-:-:S03]  /*1930*/  SHF.L.U32 R24, R24, 0x17, RZ ;  /* 0x0000001718187819 */ /* 0x000fc600000006ff */
[----:B------:R-:W-:-:S04]  /*1940*/  FFMA R25, R2, 1.4426950216293334961, -R25 ;  /* 0x3fb8aa3b02197823 */ /* 0x000fc80000000819 */
[----:B------:R-:W-:-:S06]  /*1950*/  FFMA R25, R2, 1.925963033500011079e-08, R25 ;  /* 0x32a5706002197823 */ /* 0x000fcc0000000019 */
[----:B------:R-:W0:Y:S01]  /*1960*/  MUFU.EX2 R25, R25 ;  /* 0x0000001900197308 */ /* 0x000e220000000800 */
[----:B-1----:R-:W-:-:S04]  /*1970*/  FFMA R2, R3, -R0, 1 ;  /* 0x3f80000003027423 */ /* 0x002fc80000000800 */
[----:B------:R-:W-:Y:S01]  /*1980*/  FFMA R2, R3, R2, R3 ;  /* 0x0000000203027223 */ /* 0x000fe20000000003 */
[----:B0-----:R-:W-:-:S04]  /*1990*/  FMUL R23, R24, R25 ;  /* 0x0000001918177220 */ /* 0x001fc80000400000 */
[----:B------:R-:W0:Y:S01]  /*19a0*/  FCHK P0, R23, R0 ;  /* 0x0000000017007302 */ /* 0x000e220000000000 */
[----:B------:R-:W-:-:S04]  /*19b0*/  FFMA R3, R2, R23, RZ ;  /* 0x0000001702037223 */ /* 0x000fc800000000ff */
[----:B------:R-:W-:-:S04]  /*19c0*/  FFMA R24, R3, -R0, R23 ;  /* 0x8000000003187223 */ /* 0x000fc80000000017 */
[----:B------:R-:W-:Y:S01]  /*19d0*/  FFMA R2, R2, R24, R3 ;  /* 0x0000001802027223 */ /* 0x000fe20000000003 */
[----:B0-----:R-:W-:Y:S06]  /*19e0*/  @!P0 BRA `(.L_x_48) ;  /* 0x00000000000c8947 */ /* 0x001fec0003800000 */
[----:B------:R-:W-:Y:S02]  /*19f0*/  MOV R2, R23 ;  /* 0x0000001700027202 */ /* 0x000fe40000000f00 */
[----:B------:R-:W-:-:S07]  /*1a00*/  MOV R3, 0x1a20 ;  /* 0x00001a2000037802 */ /* 0x000fce0000000f00 */
[----:B------:R-:W-:Y:S05]  /*1a10*/  CALL.REL.NOINC `($__internal_0_$__cuda_sm3x_div_rn_noftz_f32_slowpath) ;  /* 0x0000001800107944 */ /* 0x000fea0003c00000 */
.L_x_48:
[----:B------:R-:W-:Y:S05]  /*1a20*/  BSYNC.RECONVERGENT B2 ;  /* 0x0000000000027941 */ /* 0x000fea0003800200 */
.L_x_47:
[----:B------:R-:W-:Y:S01]  /*1a30*/  IMAD.WIDE.U32 R28, R21, 0x4, R16 ;  /* 0x00000004151c7825 */ /* 0x000fe200078e0010 */
        /* <DEDUP_REMOVED lines=12> */
[----:B------:R-:W-:-:S04]  /*1b00*/  FFMA R26, R23, 1.925963033500011079e-08, R26 ;  /* 0x32a57060171a7823 */ /* 0x000fc8000000001a */
[----:B0-----:R-:W0:Y:S01]  /*1b10*/  MUFU.EX2 R17, R26 ;  /* 0x0000001a00117308 */ /* 0x001e220000000800 */
        /* <DEDUP_REMOVED lines=11> */
.L_x_50:
[----:B------:R-:W-:Y:S05]  /*1bd0*/  BSYNC.RECONVERGENT B2 ;  /* 0x0000000000027941 */ /* 0x000fea0003800200 */
.L_x_49:
        /* <DEDUP_REMOVED lines=9> */
[----:B------:R-:W0:Y:S02]  /*1c70*/  MUFU.RCP R3, R0 ;  /* 0x0000000000037308 */ /* 0x000e240000001000 */
[C---:B------:R-:W-:Y:S01]  /*1c80*/  FADD R26, R24.reuse, -12583039 ;  /* 0xcb40007f181a7421 */ /* 0x040fe20000000000 */
[----:B------:R-:W-:-:S03]  /*1c90*/  SHF.L.U32 R24, R24, 0x17, RZ ;  /* 0x0000001718187819 */ /* 0x000fc600000006ff */
[----:B------:R-:W-:-:S04]  /*1ca0*/  FFMA R26, R23, 1.4426950216293334961, -R26 ;  /* 0x3fb8aa3b171a7823 */ /* 0x000fc8000000081a */
[----:B------:R-:W-:-:S04]  /*1cb0*/  FFMA R26, R23, 1.925963033500011079e-08, R26 ;  /* 0x32a57060171a7823 */ /* 0x000fc8000000001a */
[----:B------:R-:W1:Y:S01]  /*1cc0*/  MUFU.EX2 R23, R26 ;  /* 0x0000001a00177308 */ /* 0x000e620000000800 */
[----:B0-----:R-:W-:-:S04]  /*1cd0*/  FFMA R2, R3, -R0, 1 ;  /* 0x3f80000003027423 */ /* 0x001fc80000000800 */
[----:B------:R-:W-:Y:S01]  /*1ce0*/  FFMA R2, R3, R2, R3 ;  /* 0x0000000203027223 */ /* 0x000fe20000000003 */
[----:B-1----:R-:W-:-:S04]  /*1cf0*/  FMUL R23, R24, R23 ;  /* 0x0000001718177220 */ /* 0x002fc80000400000 */
        /* <DEDUP_REMOVED lines=8> */
.L_x_52:
[----:B------:R-:W-:Y:S05]  /*1d80*/  BSYNC.RECONVERGENT B2 ;  /* 0x0000000000027941 */ /* 0x000fea0003800200 */
.L_x_51:
        /* <DEDUP_REMOVED lines=26> */
.L_x_54:
[----:B------:R-:W-:Y:S05]  /*1f30*/  BSYNC.RECONVERGENT B2 ;  /* 0x0000000000027941 */ /* 0x000fea0003800200 */
.L_x_53:
        /* <DEDUP_REMOVED lines=26> */
.L_x_56:
[----:B------:R-:W-:Y:S05]  /*20e0*/  BSYNC.RECONVERGENT B2 ;  /* 0x0000000000027941 */ /* 0x000fea0003800200 */
.L_x_55:
        /* <DEDUP_REMOVED lines=26> */
.L_x_58:
[----:B------:R-:W-:Y:S05]  /*2290*/  BSYNC.RECONVERGENT B2 ;  /* 0x0000000000027941 */ /* 0x000fea0003800200 */
.L_x_57:
        /* <DEDUP_REMOVED lines=26> */
.L_x_60:
[----:B------:R-:W-:Y:S05]  /*2440*/  BSYNC.RECONVERGENT B2 ;  /* 0x0000000000027941 */ /* 0x000fea0003800200 */
.L_x_59:
[----:B------:R3:W-:Y:S01]  /*2450*/  STG.E desc[UR6][R16.64], R2 ;  /* 0x0000000210007986 */ /* 0x0007e2000c101906 */
[----:B------:R-:W-:Y:S05]  /*2460*/  @P2 BRA `(.L_x_61) ;  /* 0xfffffff0008c2947 */ /* 0x000fea000383ffff */
[----:B------:R-:W-:-:S07]  /*2470*/  MOV R14, R9 ;  /* 0x00000009000e7202 */ /* 0x000fce0000000f00 */
.L_x_44:
[----:B------:R-:W-:-:S13]  /*2480*/  ISETP.NE.AND P0, PT, R7, RZ, PT ;  /* 0x000000ff0700720c */ /* 0x000fda0003f05270 */
[----:B------:R-:W-:Y:S05]  /*2490*/  @!P0 BRA `(.L_x_62) ;  /* 0x0000000c00508947 */ /* 0x000fea0003800000 */
[----:B------:R-:W-:-:S13]  /*24a0*/  ISETP.GE.U32.AND P0, PT, R13, 0x3, PT ;  /* 0x000000030d00780c */ /* 0x000fda0003f06070 */
[----:B------:R-:W-:Y:S05]  /*24b0*/  @!P0 BRA `(.L_x_63) ;  /* 0x0000000400cc8947 */ /* 0x000fea0003800000 */
[----:B------:R-:W1:Y:S01]  /*24c0*/  LDC.64 R28, c[0x0][0x380] ;  /* 0x0000e000ff1c7b82 */ /* 0x000e620000000a00 */
[----:B------:R-:W2:Y:S02]  /*24d0*/  LDCU UR5, c[0x0][0x388] ;  /* 0x00007100ff0577ac */ /* 0x000ea40008000800 */
[----:B--2---:R-:W-:-:S04]  /*24e0*/  IMAD R3, R14, UR5, R12 ;  /* 0x000000050e037c24 */ /* 0x004fc8000f8e020c */
[----:B-1----:R-:W-:-:S05]  /*24f0*/  IMAD.WIDE R28, R3, 0x4, R28 ;  /* 0x00000004031c7825 */ /* 0x002fca00078e021c */
[----:B0-----:R-:W2:Y:S01]  /*2500*/  LDG.E R3, desc[UR6][R28.64] ;  /* 0x000000061c037981 */ /* 0x001ea2000c1e1900 */
[----:B---3--:R-:W-:Y:S01]  /*2510*/  HFMA2 R2, -RZ, RZ, 0.96630859375, -0.0022525787353515625 ;  /* 0x3bbb989dff027431 */ /* 0x008fe200000001ff */
[----:B------:R-:W-:Y:S01]  /*2520*/  MOV R15, 0x437c0000 ;  /* 0x437c0000000f7802 */ /* 0x000fe20000000f00 */
[----:B------:R-:W0:Y:S01]  /*2530*/  MUFU.RCP R17, R0 ;  /* 0x0000000000117308 */ /* 0x000e220000001000 */
[----:B------:R-:W-:Y:S01]  /*2540*/  BSSY.RECONVERGENT B2, `(.L_x_64) ;  /* 0x0000014000027945 */ /* 0x000fe20003800200 */
[----:B0-----:R-:W-:Y:S01]  /*2550*/  FFMA R22, R17, -R0, 1 ;  /* 0x3f80000011167423 */ /* 0x001fe20000000800 */
[----:B--2---:R-:W-:-:S04]  /*2560*/  FADD R3, R3, -R20 ;  /* 0x8000001403037221 */ /* 0x004fc80000000000 */
[----:B------:R-:W-:-:S04]  /*2570*/  FFMA.SAT R2, R3, R2, 0.5 ;  /* 0x3f00000003027423 */ /* 0x000fc80000002002 */
[----:B------:R-:W-:-:S04]  /*2580*/  FFMA.RM R2, R2, R15, 12582913 ;  /* 0x4b40000102027423 */ /* 0x000fc8000000400f */
[C---:B------:R-:W-:Y:S01]  /*2590*/  FADD R16, R2.reuse, -12583039 ;  /* 0xcb40007f02107421 */ /* 0x040fe20000000000 */
[----:B------:R-:W-:-:S03]  /*25a0*/  SHF.L.U32 R2, R2, 0x17, RZ ;  /* 0x0000001702027819 */ /* 0x000fc600000006ff */
[----:B------:R-:W-:-:S04]  /*25b0*/  FFMA R16, R3, 1.4426950216293334961, -R16 ;  /* 0x3fb8aa3b03107823 */ /* 0x000fc80000000810 */
[----:B------:R-:W-:-:S04]  /*25c0*/  FFMA R16, R3, 1.925963033500011079e-08, R16 ;  /* 0x32a5706003107823 */ /* 0x000fc80000000010 */
[----:B------:R-:W0:Y:S02]  /*25d0*/  MUFU.EX2 R3, R16 ;  /* 0x0000001000037308 */ /* 0x000e240000000800 */
[----:B0-----:R-:W-:Y:S01]  /*25e0*/  FMUL R15, R2, R3 ;  /* 0x00000003020f7220 */ /* 0x001fe20000400000 */
[----:B------:R-:W-:-:S05]  /*25f0*/  FFMA R2, R17, R22, R17 ;  /* 0x0000001611027223 */ /* 0x000fca0000000011 */
        /* <DEDUP_REMOVED lines=8> */
.L_x_65:
[----:B------:R-:W-:Y:S05]  /*2680*/  BSYNC.RECONVERGENT B2 ;  /* 0x0000000000027941 */ /* 0x000fea0003800200 */
.L_x_64:
[----:B------:R-:W0:Y:S01]  /*2690*/  LDC R17, c[0x0][0x388] ;  /* 0x0000e200ff117b82 */ /* 0x000e220000000800 */
[----:B------:R1:W-:Y:S01]  /*26a0*/  STG.E desc[UR6][R28.64], R2 ;  /* 0x000000021c007986 */ /* 0x0003e2000c101906 */
[----:B0-----:R-:W-:-:S05]  /*26b0*/  IMAD.WIDE.U32 R16, R17, 0x4, R28 ;  /* 0x0000000411107825 */ /* 0x001fca00078e001c */
[----:B------:R-:W2:Y:S01]  /*26c0*/  LDG.E R3, desc[UR6][R16.64] ;  /* 0x0000000610037981 */ /* 0x000ea2000c1e1900 */
[----:B------:R-:W-:Y:S01]  /*26d0*/  HFMA2 R22, -RZ, RZ, 0.96630859375, -0.0022525787353515625 ;  /* 0x3bbb989dff167431 */ /* 0x000fe200000001ff */
[----:B------:R-:W-:Y:S01]  /*26e0*/  MOV R24, 0x437c0000 ;  /* 0x437c000000187802 */ /* 0x000fe20000000f00 */
[----:B------:R-:W1:Y:S01]  /*26f0*/  MUFU.RCP R21, R0 ;  /* 0x0000000000157308 */ /* 0x000e620000001000 */
[----:B------:R-:W-:Y:S01]  /*2700*/  BSSY.RECONVERGENT B2, `(.L_x_66) ;  /* 0x0000014000027945 */ /* 0x000fe20003800200 */
[----:B-1----:R-:W-:-:S04]  /*2710*/  FFMA R2, R21, -R0, 1 ;  /* 0x3f80000015027423 */ /* 0x002fc80000000800 */
[----:B------:R-:W-:Y:S01]  /*2720*/  FFMA R2, R21, R2, R21 ;  /* 0x0000000215027223 */ /* 0x000fe20000000015 */
        /* <DEDUP_REMOVED lines=8> */
[----:B0-----:R-:W-:-:S06]  /*27b0*/  FMUL R15, R15, R22 ;  /* 0x000000160f0f7220 */ /* 0x001fcc0000400000 */
        /* <DEDUP_REMOVED lines=8> */
.L_x_67:
[----:B------:R-:W-:Y:S05]  /*2840*/  BSYNC.RECONVERGENT B2 ;  /* 0x0000000000027941 */ /* 0x000fea0003800200 */
.L_x_66:
        /* <DEDUP_REMOVED lines=27> */
.L_x_69:
[----:B------:R-:W-:Y:S05]  /*2a00*/  BSYNC.RECONVERGENT B2 ;  /* 0x0000000000027941 */ /* 0x000fea0003800200 */
.L_x_68:
        /* <DEDUP_REMOVED lines=27> */
.L_x_71:
[----:B------:R-:W-:Y:S05]  /*2bc0*/  BSYNC.RECONVERGENT B2 ;  /* 0x0000000000027941 */ /* 0x000fea0003800200 */
.L_x_70:
[----:B------:R1:W-:Y:S01]  /*2bd0*/  STG.E desc[UR6][R16.64], R2 ;  /* 0x0000000210007986 */ /* 0x0003e2000c101906 */
[----:B------:R-:W-:-:S07]  /*2be0*/  IADD3 R14, PT, PT, R14, 0x4, RZ ;  /* 0x000000040e0e7810 */ /* 0x000fce0007ffe0ff */
.L_x_63:
[----:B------:R-:W-:-:S13]  /*2bf0*/  ISETP.NE.AND P0, PT, R8, RZ, PT ;  /* 0x000000ff0800720c */ /* 0x000fda0003f05270 */
[----:B------:R-:W-:Y:S05]  /*2c00*/  @!P0 BRA `(.L_x_62) ;  /* 0x0000000400748947 */ /* 0x000fea0003800000 */
[----:B------:R-:W-:-:S13]  /*2c10*/  ISETP.NE.AND P0, PT, R18, RZ, PT ;  /* 0x000000ff1200720c */ /* 0x000fda0003f05270 */
[----:B------:R-:W-:Y:S05]  /*2c20*/  @!P0 BRA `(.L_x_72) ;  /* 0x0000000000ec8947 */ /* 0x000fea0003800000 */
[----:B-1-3--:R-:W1:Y:S01]  /*2c30*/  LDC.64 R16, c[0x0][0x380] ;  /* 0x0000e000ff107b82 */ /* 0x00ae620000000a00 */
[----:B------:R-:W2:Y:S02]  /*2c40*/  LDCU UR5, c[0x0][0x388] ;  /* 0x00007100ff0577ac */ /* 0x000ea40008000800 */
[----:B--2---:R-:W-:-:S04]  /*2c50*/  IMAD R3, R14, UR5, R12 ;  /* 0x000000050e037c24 */ /* 0x004fc8000f8e020c */
[----:B-1----:R-:W-:-:S05]  /*2c60*/  IMAD.WIDE R16, R3, 0x4, R16 ;  /* 0x0000000403107825 */ /* 0x002fca00078e0210 */
[----:B0-----:R-:W2:Y:S01]  /*2c70*/  LDG.E R3, desc[UR6][R16.64] ;  /* 0x0000000610037981 */ /* 0x001ea2000c1e1900 */
[----:B------:R-:W-:Y:S01]  /*2c80*/  HFMA2 R2, -RZ, RZ, 0.96630859375, -0.0022525787353515625 ;  /* 0x3bbb989dff027431 */ /* 0x000fe200000001ff */
        /* <DEDUP_REMOVED lines=22> */
.L_x_74:
[----:B------:R-:W-:Y:S05]  /*2df0*/  BSYNC.RECONVERGENT B2 ;  /* 0x0000000000027941 */ /* 0x000fea0003800200 */
.L_x_73:
        /* <DEDUP_REMOVED lines=27> */
.L_x_76:
[----:B------:R-:W-:Y:S05]  /*2fb0*/  BSYNC.RECONVERGENT B2 ;  /* 0x0000000000027941 */ /* 0x000fea0003800200 */
.L_x_75:
[----:B------:R2:W-:Y:S01]  /*2fc0*/  STG.E desc[UR6][R28.64], R2 ;  /* 0x000000021c007986 */ /* 0x0005e2000c101906 */
[----:B------:R-:W-:-:S07]  /*2fd0*/  IADD3 R14, PT, PT, R14, 0x2, RZ ;  /* 0x000000020e0e7810 */ /* 0x000fce0007ffe0ff */
.L_x_72:
[----:B------:R-:W-:-:S13]  /*2fe0*/  ISETP.NE.AND P0, PT, R10, RZ, PT ;  /* 0x000000ff0a00720c */ /* 0x000fda0003f05270 */
[----:B------:R-:W-:Y:S05]  /*2ff0*/  @!P0 BRA `(.L_x_62) ;  /* 0x0000000000788947 */ /* 0x000fea0003800000 */
[----:B-123--:R-:W1:Y:S01]  /*3000*/  LDC.64 R2, c[0x0][0x380] ;  /* 0x0000e000ff027b82 */ /* 0x00ee620000000a00 */
        /* <DEDUP_REMOVED lines=27> */
.L_x_78:
[----:B------:R-:W-:Y:S05]  /*31c0*/  BSYNC.RECONVERGENT B2 ;  /* 0x0000000000027941 */ /* 0x000fea0003800200 */
.L_x_77:
[----:B------:R4:W-:Y:S02]  /*31d0*/  STG.E desc[UR6][R14.64], R2 ;  /* 0x000000020e007986 */ /* 0x0009e4000c101906 */
.L_x_62:
[----:B------:R-:W5:Y:S01]  /*31e0*/  LDCU UR5, c[0x0][0x394] ;  /* 0x00007280ff0577ac */ /* 0x000f620008000800 */
[----:B------:R-:W-:-:S04]  /*31f0*/  IADD3 R11, PT, PT, R11, 0x1, RZ ;  /* 0x000000010b0b7810 */ /* 0x000fc80007ffe0ff */
[----:B-----5:R-:W-:-:S13]  /*3200*/  ISETP.NE.AND P0, PT, R11, UR5, PT ;  /* 0x000000050b007c0c */ /* 0x020fda000bf05270 */
[----:B0-----:R-:W-:Y:S05]  /*3210*/  @!P0 EXIT ;  /* 0x000000000000894d */ /* 0x001fea0003800000 */
[----:B------:R-:W-:-:S05]  /*3220*/  IMAD R12, R11, UR4, R4 ;  /* 0x000000040b0c7c24 */ /* 0x000fca000f8e0204 */
[----:B------:R-:W-:-:S13]  /*3230*/  ISETP.GE.AND P0, PT, R12, R5, PT ;  /* 0x000000050c00720c */ /* 0x000fda0003f06270 */
[----:B------:R-:W-:Y:S05]  /*3240*/  @!P0 BRA `(.L_x_79) ;  /* 0xffffffcc00d88947 */ /* 0x000fea000383ffff */
[----:B------:R-:W-:Y:S05]  /*3250*/  EXIT ;  /* 0x000000000000794d */ /* 0x000fea0003800000 */
        .weak           $__internal_0_$__cuda_sm3x_div_rn_noftz_f32_slowpath
        .type           $__internal_0_$__cuda_sm3x_div_rn_noftz_f32_slowpath,@function
        .size           $__internal_0_$__cuda_sm3x_div_rn_noftz_f32_slowpath,(.L_x_121 - $__internal_0_$__cuda_sm3x_div_rn_noftz_f32_slowpath)
$__internal_0_$__cuda_sm3x_div_rn_noftz_f32_slowpath:
[----:B------:R-:W-:Y:S01]  /*3260*/  SHF.R.U32.HI R23, RZ, 0x17, R0 ;  /* 0x00000017ff177819 */ /* 0x000fe20000011600 */
[----:B------:R-:W-:Y:S01]  /*3270*/  BSSY.RECONVERGENT B0, `(.L_x_80) ;  /* 0x0000065000007945 */ /* 0x000fe20003800200 */
[----:B------:R-:W-:Y:S02]  /*3280*/  SHF.R.U32.HI R24, RZ, 0x17, R2 ;  /* 0x00000017ff187819 */ /* 0x000fe40000011602 */
[----:B------:R-:W-:Y:S02]  /*3290*/  LOP3.LUT R23, R23, 0xff, RZ, 0xc0, !PT ;  /* 0x000000ff17177812 */ /* 0x000fe400078ec0ff */
[----:B------:R-:W-:Y:S02]  /*32a0*/  LOP3.LUT R24, R24, 0xff, RZ, 0xc0, !PT ;  /* 0x000000ff18187812 */ /* 0x000fe400078ec0ff */
[----:B------:R-:W-:Y:S02]  /*32b0*/  IADD3 R25, PT, PT, R23, -0x1, RZ ;  /* 0xffffffff17197810 */ /* 0x000fe40007ffe0ff */
[----:B------:R-:W-:-:S02]  /*32c0*/  IADD3 R26, PT, PT, R24, -0x1, RZ ;  /* 0xffffffff181a7810 */ /* 0x000fc40007ffe0ff */
[----:B------:R-:W-:Y:S02]  /*32d0*/  ISETP.GT.U32.AND P0, PT, R25, 0xfd, PT ;  /* 0x000000fd1900780c */ /* 0x000fe40003f04070 */
[----:B------:R-:W-:Y:S02]  /*32e0*/  MOV R27, R0 ;  /* 0x00000000001b7202 */ /* 0x000fe40000000f00 */
[----:B------:R-:W-:-:S13]  /*32f0*/  ISETP.GT.U32.OR P0, PT, R26, 0xfd, P0 ;  /* 0x000000fd1a00780c */ /* 0x000fda0000704470 */
[----:B------:R-:W-:Y:S01]  /*3300*/  @!P0 MOV R26, RZ ;  /* 0x000000ff001a8202 */ /* 0x000fe20000000f00 */
[----:B------:R-:W-:Y:S06]  /*3310*/  @!P0 BRA `(.L_x_81) ;  /* 0x0000000000608947 */ /* 0x000fec0003800000 */
[----:B------:R-:W-:Y:S02]  /*3320*/  FSETP.GTU.FTZ.AND P0, PT, |R2|, +INF , PT ;  /* 0x7f8000000200780b */ /* 0x000fe40003f1c200 */
[----:B------:R-:W-:-:S04]  /*3330*/  FSETP.GTU.FTZ.AND P1, PT, |R0|, +INF , PT ;  /* 0x7f8000000000780b */ /* 0x000fc80003f3c200 */
[----:B------:R-:W-:-:S13]  /*3340*/  PLOP3.LUT P0, PT, P0, P1, PT, 0xf8, 0x8f ;  /* 0x00000000008f781c */ /* 0x000fda0000703f70 */
[----:B------:R-:W-:Y:S05]  /*3350*/  @P0 BRA `(.L_x_82) ;  /* 0x0000000400540947 */ /* 0x000fea0003800000 */
[----:B------:R-:W-:-:S13]  /*3360*/  LOP3.LUT P0, RZ, R27, 0x7fffffff, R2, 0xc8, !PT ;  /* 0x7fffffff1bff7812 */ /* 0x000fda000780c802 */
[----:B------:R-:W-:Y:S05]  /*3370*/  @!P0 BRA `(.L_x_83) ;  /* 0x0000000400448947 */ /* 0x000fea0003800000 */
[----:B------:R-:W-:Y:S02]  /*3380*/  FSETP.NEU.FTZ.AND P3, PT, |R2|, +INF , PT ;  /* 0x7f8000000200780b */ /* 0x000fe40003f7d200 */
[----:B------:R-:W-:Y:S02]  /*3390*/  FSETP.NEU.FTZ.AND P1, PT, |R0|, +INF , PT ;  /* 0x7f8000000000780b */ /* 0x000fe40003f3d200 */
[----:B------:R-:W-:-:S11]  /*33a0*/  FSETP.NEU.FTZ.AND P0, PT, |R2|, +INF , PT ;  /* 0x7f8000000200780b */ /* 0x000fd60003f1d200 */
[----:B------:R-:W-:Y:S05]  /*33b0*/  @!P1 BRA !P3, `(.L_x_83) ;  /* 0x0000000400349947 */ /* 0x000fea0005800000 */
[----:B------:R-:W-:-:S04]  /*33c0*/  LOP3.LUT P3, RZ, R2, 0x7fffffff, RZ, 0xc0, !PT ;  /* 0x7fffffff02ff7812 */ /* 0x000fc8000786c0ff */
[----:B------:R-:W-:-:S13]  /*33d0*/  PLOP3.LUT P1, PT, P1, P3, PT, 0x2f, 0xf2 ;  /* 0x0000000000f2781c */ /* 0x000fda0000f26577 */
[----:B------:R-:W-:Y:S05]  /*33e0*/  @P1 BRA `(.L_x_84) ;  /* 0x0000000400201947 */ /* 0x000fea0003800000 */
[----:B------:R-:W-:-:S04]  /*33f0*/  LOP3.LUT P1, RZ, R27, 0x7fffffff, RZ, 0xc0, !PT ;  /* 0x7fffffff1bff7812 */ /* 0x000fc8000782c0ff */
[----:B------:R-:W-:-:S13]  /*3400*/  PLOP3.LUT P0, PT, P0, P1, PT, 0x2f, 0xf2 ;  /* 0x0000000000f2781c */ /* 0x000fda0000702577 */
[----:B------:R-:W-:Y:S05]  /*3410*/  @P0 BRA `(.L_x_85) ;  /* 0x0000000400080947 */ /* 0x000fea0003800000 */
[----:B------:R-:W-:Y:S02]  /*3420*/  IADD3 R26, PT, PT, R24, -0x1, RZ ;  /* 0xffffffff181a7810 */ /* 0x000fe40007ffe0ff */
[----:B------:R-:W-:Y:S02]  /*3430*/  ISETP.GE.AND P1, PT, R25, RZ, PT ;  /* 0x000000ff1900720c */ /* 0x000fe40003f26270 */
[----:B------:R-:W-:-:S11]  /*3440*/  ISETP.GE.AND P0, PT, R26, RZ, PT ;  /* 0x000000ff1a00720c */ /* 0x000fd60003f06270 */
[----:B------:R-:W-:Y:S02]  /*3450*/  @!P1 FFMA R27, R0, 1.84467440737095516160e+19, RZ ;  /* 0x5f800000001b9823 */ /* 0x000fe400000000ff */
[----:B------:R-:W-:Y:S01]  /*3460*/  @P0 MOV R26, RZ ;  /* 0x000000ff001a0202 */ /* 0x000fe20000000f00 */
[----:B------:R-:W-:Y:S01]  /*3470*/  @!P0 FFMA R2, R2, 1.84467440737095516160e+19, RZ ;  /* 0x5f80000002028823 */ /* 0x000fe200000000ff */
[----:B------:R-:W-:-:S04]  /*3480*/  @!P0 MOV R26, 0xffffffc0 ;  /* 0xffffffc0001a8802 */ /* 0x000fc80000000f00 */
[----:B------:R-:W-:-:S07]  /*3490*/  @!P1 IADD3 R26, PT, PT, R26, 0x40, RZ ;  /* 0x000000401a1a9810 */ /* 0x000fce0007ffe0ff */
.L_x_81:
[----:B------:R-:W-:Y:S01]  /*34a0*/  LEA R25, R23, 0xc0800000, 0x17 ;  /* 0xc080000017197811 */ /* 0x000fe200078eb8ff */
[----:B------:R-:W-:Y:S01]  /*34b0*/  BSSY.RECONVERGENT B1, `(.L_x_86) ;  /* 0x0000036000017945 */ /* 0x000fe20003800200 */
[----:B------:R-:W-:Y:S02]  /*34c0*/  IADD3 R30, PT, PT, R24, -0x7f, RZ ;  /* 0xffffff81181e7810 */ /* 0x000fe40007ffe0ff */
[----:B------:R-:W-:Y:S02]  /*34d0*/  IADD3 R27, PT, PT, -R25, R27, RZ ;  /* 0x0000001b191b7210 */ /* 0x000fe40007ffe1ff */
[C---:B------:R-:W-:Y:S02]  /*34e0*/  IADD3 R23, PT, PT, R30.reuse, 0x7f, -R23 ;  /* 0x0000007f1e177810 */ /* 0x040fe40007ffe817 */
[----:B------:R0:W1:Y:S01]  /*34f0*/  MUFU.RCP R25, R27 ;  /* 0x0000001b00197308 */ /* 0x0000620000001000 */
[----:B------:R-:W-:Y:S01]  /*3500*/  FADD.FTZ R24, -R27, -RZ ;  /* 0x800000ff1b187221 */ /* 0x000fe20000010100 */
[----:B------:R-:W-:Y:S01]  /*3510*/  IADD3 R26, PT, PT, R23, R26, RZ ;  /* 0x0000001a171a7210 */ /* 0x000fe20007ffe0ff */
[----:B0-----:R-:W-:-:S02]  /*3520*/  IMAD R27, R30, -0x800000, R2 ;  /* 0xff8000001e1b7824 */ /* 0x001fc400078e0202 */
[----:B-1----:R-:W-:-:S04]  /*3530*/  FFMA R2, R25, R24, 1 ;  /* 0x3f80000019027423 */ /* 0x002fc80000000018 */
[----:B------:R-:W-:-:S04]  /*3540*/  FFMA R2, R25, R2, R25 ;  /* 0x0000000219027223 */ /* 0x000fc80000000019 */
[----:B------:R-:W-:-:S04]  /*3550*/  FFMA R23, R27, R2, RZ ;  /* 0x000000021b177223 */ /* 0x000fc800000000ff */
[----:B------:R-:W-:-:S04]  /*3560*/  FFMA R25, R24, R23, R27 ;  /* 0x0000001718197223 */ /* 0x000fc8000000001b */
[----:B------:R-:W-:-:S04]  /*3570*/  FFMA R25, R2, R25, R23 ;  /* 0x0000001902197223 */ /* 0x000fc80000000017 */
[----:B------:R-:W-:-:S04]  /*3580*/  FFMA R24, R24, R25, R27 ;  /* 0x0000001918187223 */ /* 0x000fc8000000001b */
[----:B------:R-:W-:-:S05]  /*3590*/  FFMA R30, R2, R24, R25 ;  /* 0x00000018021e7223 */ /* 0x000fca0000000019 */
[----:B------:R-:W-:-:S04]  /*35a0*/  SHF.R.U32.HI R23, RZ, 0x17, R30 ;  /* 0x00000017ff177819 */ /* 0x000fc8000001161e */
[----:B------:R-:W-:-:S04]  /*35b0*/  LOP3.LUT R23, R23, 0xff, RZ, 0xc0, !PT ;  /* 0x000000ff17177812 */ /* 0x000fc800078ec0ff */
[----:B------:R-:W-:-:S04]  /*35c0*/  IADD3 R23, PT, PT, R23, R26, RZ ;  /* 0x0000001a17177210 */ /* 0x000fc80007ffe0ff */
[----:B------:R-:W-:-:S04]  /*35d0*/  IADD3 R27, PT, PT, R23, -0x1, RZ ;  /* 0xffffffff171b7810 */ /* 0x000fc80007ffe0ff */
[----:B------:R-:W-:-:S13]  /*35e0*/  ISETP.GE.U32.AND P0, PT, R27, 0xfe, PT ;  /* 0x000000fe1b00780c */ /* 0x000fda0003f06070 */
[----:B------:R-:W-:Y:S05]  /*35f0*/  @!P0 BRA `(.L_x_87) ;  /* 0x0000000000808947 */ /* 0x000fea0003800000 */
[----:B------:R-:W-:-:S13]  /*3600*/  ISETP.GT.AND P0, PT, R23, 0xfe, PT ;  /* 0x000000fe1700780c */ /* 0x000fda0003f04270 */
[----:B------:R-:W-:Y:S05]  /*3610*/  @P0 BRA `(.L_x_88) ;  /* 0x00000000006c0947 */ /* 0x000fea0003800000 */
[----:B------:R-:W-:-:S13]  /*3620*/  ISETP.GE.AND P0, PT, R23, 0x1, PT ;  /* 0x000000011700780c */ /* 0x000fda0003f06270 */
[----:B------:R-:W-:Y:S05]  /*3630*/  @P0 BRA `(.L_x_89) ;  /* 0x0000000000740947 */ /* 0x000fea0003800000 */
[----:B------:R-:W-:Y:S02]  /*3640*/  ISETP.GE.AND P0, PT, R23, -0x18, PT ;  /* 0xffffffe81700780c */ /* 0x000fe40003f06270 */
[----:B------:R-:W-:-:S11]  /*3650*/  LOP3.LUT R30, R30, 0x80000000, RZ, 0xc0, !PT ;  /* 0x800000001e1e7812 */ /* 0x000fd600078ec0ff */
[----:B------:R-:W-:Y:S05]  /*3660*/  @!P0 BRA `(.L_x_89) ;  /* 0x0000000000688947 */ /* 0x000fea0003800000 */
[CCC-:B------:R-:W-:Y:S01]  /*3670*/  FFMA.RP R27, R2.reuse, R24.reuse, R25.reuse ;  /* 0x00000018021b7223 */ /* 0x1c0fe20000008019 */
[CCC-:B------:R-:W-:Y:S01]  /*3680*/  FFMA.RM R26, R2.reuse, R24.reuse, R25.reuse ;  /* 0x00000018021a7223 */ /* 0x1c0fe20000004019 */
[----:B------:R-:W-:Y:S01]  /*3690*/  FFMA.RZ R2, R2, R24, R25 ;  /* 0x0000001802027223 */ /* 0x000fe2000000c019 */
[C---:B------:R-:W-:Y:S02]  /*36a0*/  IADD3 R24, PT, PT, R23.reuse, 0x20, RZ ;  /* 0x0000002017187810 */ /* 0x040fe40007ffe0ff */
[C---:B------:R-:W-:Y:S02]  /*36b0*/  ISETP.NE.AND P3, PT, R23.reuse, RZ, PT ;  /* 0x000000ff1700720c */ /* 0x040fe40003f65270 */
[----:B------:R-:W-:Y:S02]  /*36c0*/  LOP3.LUT R2, R2, 0x7fffff, RZ, 0xc0, !PT ;  /* 0x007fffff02027812 */ /* 0x000fe400078ec0ff */
[----:B------:R-:W-:Y:S02]  /*36d0*/  ISETP.NE.AND P1, PT, R23, RZ, PT ;  /* 0x000000ff1700720c */ /* 0x000fe40003f25270 */
[----:B------:R-:W-:-:S02]  /*36e0*/  LOP3.LUT R2, R2, 0x800000, RZ, 0xfc, !PT ;  /* 0x0080000002027812 */ /* 0x000fc400078efcff */
[----:B------:R-:W-:Y:S02]  /*36f0*/  IADD3 R23, PT, PT, -R23, RZ, RZ ;  /* 0x000000ff17177210 */ /* 0x000fe40007ffe1ff */
[----:B------:R-:W-:Y:S02]  /*3700*/  SHF.L.U32 R24, R2, R24, RZ ;  /* 0x0000001802187219 */ /* 0x000fe400000006ff */
[----:B------:R-:W-:Y:S02]  /*3710*/  FSETP.NEU.FTZ.AND P0, PT, R27, R26, PT ;  /* 0x0000001a1b00720b */ /* 0x000fe40003f1d000 */
[----:B------:R-:W-:Y:S02]  /*3720*/  SEL R23, R23, RZ, P3 ;  /* 0x000000ff17177207 */ /* 0x000fe40001800000 */
[----:B------:R-:W-:Y:S02]  /*3730*/  ISETP.NE.AND P1, PT, R24, RZ, P1 ;  /* 0x000000ff1800720c */ /* 0x000fe40000f25270 */
[----:B------:R-:W-:-:S02]  /*3740*/  SHF.R.U32.HI R24, RZ, R23, R2 ;  /* 0x00000017ff187219 */ /* 0x000fc40000011602 */
[----:B------:R-:W-:Y:S02]  /*3750*/  PLOP3.LUT P0, PT, P0, P1, PT, 0xf8, 0x8f ;  /* 0x00000000008f781c */ /* 0x000fe40000703f70 */
[----:B------:R-:W-:Y:S02]  /*3760*/  SHF.R.U32.HI R23, RZ, 0x1, R24 ;  /* 0x00000001ff177819 */ /* 0x000fe40000011618 */
[----:B------:R-:W-:-:S04]  /*3770*/  SEL R2, RZ, 0x1, !P0 ;  /* 0x00000001ff027807 */ /* 0x000fc80004000000 */
[----:B------:R-:W-:-:S04]  /*3780*/  LOP3.LUT R2, R2, 0x1, R23, 0xf8, !PT ;  /* 0x0000000102027812 */ /* 0x000fc800078ef817 */
[----:B------:R-:W-:-:S04]  /*3790*/  LOP3.LUT R2, R2, R24, RZ, 0xc0, !PT ;  /* 0x0000001802027212 */ /* 0x000fc800078ec0ff */
[----:B------:R-:W-:-:S04]  /*37a0*/  IADD3 R2, PT, PT, R23, R2, RZ ;  /* 0x0000000217027210 */ /* 0x000fc80007ffe0ff */
[----:B------:R-:W-:Y:S01]  /*37b0*/  LOP3.LUT R30, R2, R30, RZ, 0xfc, !PT ;  /* 0x0000001e021e7212 */ /* 0x000fe200078efcff */
[----:B------:R-:W-:Y:S06]  /*37c0*/  BRA `(.L_x_89) ;  /* 0x0000000000107947 */ /* 0x000fec0003800000 */
.L_x_88:
[----:B------:R-:W-:-:S04]  /*37d0*/  LOP3.LUT R30, R30, 0x80000000, RZ, 0xc0, !PT ;  /* 0x800000001e1e7812 */ /* 0x000fc800078ec0ff */
[----:B------:R-:W-:Y:S01]  /*37e0*/  LOP3.LUT R30, R30, 0x7f800000, RZ, 0xfc, !PT ;  /* 0x7f8000001e1e7812 */ /* 0x000fe200078efcff */
[----:B------:R-:W-:Y:S06]  /*37f0*/  BRA `(.L_x_89) ;  /* 0x0000000000047947 */ /* 0x000fec0003800000 */
.L_x_87:
[----:B------:R-:W-:-:S07]  /*3800*/  LEA R30, R26, R30, 0x17 ;  /* 0x0000001e1a1e7211 */ /* 0x000fce00078eb8ff */
.L_x_89:
[----:B------:R-:W-:Y:S05]  /*3810*/  BSYNC.RECONVERGENT B1 ;  /* 0x0000000000017941 */ /* 0x000fea0003800200 */
.L_x_86:
[----:B------:R-:W-:Y:S01]  /*3820*/  MOV R2, R30 ;  /* 0x0000001e00027202 */ /* 0x000fe20000000f00 */
[----:B------:R-:W-:Y:S06]  /*3830*/  BRA `(.L_x_90) ;  /* 0x0000000000207947 */ /* 0x000fec0003800000 */
.L_x_85:
[----:B------:R-:W-:-:S04]  /*3840*/  LOP3.LUT R2, R27, 0x80000000, R2, 0x48, !PT ;  /* 0x800000001b027812 */ /* 0x000fc800078e4802 */
[----:B------:R-:W-:Y:S01]  /*3850*/  LOP3.LUT R2, R2, 0x7f800000, RZ, 0xfc, !PT ;  /* 0x7f80000002027812 */ /* 0x000fe200078efcff */
[----:B------:R-:W-:Y:S06]  /*3860*/  BRA `(.L_x_90) ;  /* 0x0000000000147947 */ /* 0x000fec0003800000 */
.L_x_84:
[----:B------:R-:W-:Y:S01]  /*3870*/  LOP3.LUT R2, R27, 0x80000000, R2, 0x48, !PT ;  /* 0x800000001b027812 */ /* 0x000fe200078e4802 */
[----:B------:R-:W-:Y:S06]  /*3880*/  BRA `(.L_x_90) ;  /* 0x00000000000c7947 */ /* 0x000fec0003800000 */
.L_x_83:
[----:B------:R-:W0:Y:S01]  /*3890*/  MUFU.RSQ R2, -QNAN ;  /* 0xffc0000000027908 */ /* 0x000e220000001400 */
[----:B------:R-:W-:Y:S05]  /*38a0*/  BRA `(.L_x_90) ;  /* 0x0000000000047947 */ /* 0x000fea0003800000 */
.L_x_82:
[----:B------:R-:W-:-:S07]  /*38b0*/  FADD.FTZ R2, R2, R0 ;  /* 0x0000000002027221 */ /* 0x000fce0000010000 */
.L_x_90:
[----:B------:R-:W-:Y:S05]  /*38c0*/  BSYNC.RECONVERGENT B0 ;  /* 0x0000000000007941 */ /* 0x000fea0003800200 */
.L_x_80:
[----:B------:R-:W-:Y:S01]  /*38d0*/  HFMA2 R25, -RZ, RZ, 0, 0 ;  /* 0x00000000ff197431 */ /* 0x000fe200000001ff */
[----:B------:R-:W-:-:S04]  /*38e0*/  MOV R24, R3 ;  /* 0x0000000300187202 */ /* 0x000fc80000000f00 */
[----:B0-----:R-:W-:Y:S05]  /*38f0*/  RET.REL.NODEC R24 `(_Z24max_sum_exp_kernel_largePfifii) ;  /* 0xffffffc418c07950 */ /* 0x001fea0003c3ffff */
.L_x_91:
        /* <DEDUP_REMOVED lines=16> */
.L_x_121:


//--------------------- .text._Z18max_sum_exp_kernelPfifi --------------------------
	.section	.text._Z18max_sum_exp_kernelPfifi,"ax",@progbits
	.align	128
        .global         _Z18max_sum_exp_kernelPfifi
        .type           _Z18max_sum_exp_kernelPfifi,@function
        .size           _Z18max_sum_exp_kernelPfifi,(.L_x_122 - _Z18max_sum_exp_kernelPfifi)
        .other          _Z18max_sum_exp_kernelPfifi,@"STO_CUDA_ENTRY STV_DEFAULT"
_Z18max_sum_exp_kernelPfifi:
.text._Z18max_sum_exp_kernelPfifi:
        /* <DEDUP_REMOVED lines=15> */
[----:B------:R-:W-:-:S11]  /*00f0*/  HFMA2 R8, -RZ, RZ, -2.5625, 0 ;  /* 0xc1200000ff087431 */ /* 0x000fd600000001ff */
        /* <DEDUP_REMOVED lines=10> */
.L_x_94:
[----:B---3--:R-:W1:Y:S08]  /*01a0*/  LDC.64 R10, c[0x0][0x380] ;  /* 0x0000e000ff0a7b82 */ /* 0x008e700000000a00 */
[----:B------:R-:W2:Y:S01]  /*01b0*/  LDC.64 R6, c[0x0][0x388] ;  /* 0x0000e200ff067b82 */ /* 0x000ea20000000a00 */
[----:B-1----:R-:W-:-:S05]  /*01c0*/  IMAD.WIDE R10, R9, 0x4, R10 ;  /* 0x00000004090a7825 */ /* 0x002fca00078e020a */
[----:B0-----:R-:W2:Y:S02]  /*01d0*/  LDG.E R12, desc[UR6][R10.64] ;  /* 0x000000060a0c7981 */ /* 0x001ea4000c1e1900 */
[----:B--2---:R-:W-:Y:S01]  /*01e0*/  FMUL R19, R12, R7 ;  /* 0x000000070c137220 */ /* 0x004fe20000400000 */
[----:B------:R-:W-:-:S04]  /*01f0*/  IMAD.WIDE.U32 R12, R6, 0x4, R10 ;  /* 0x00000004060c7825 */ /* 0x000fc800078e000a */
[----:B------:R0:W-:Y:S04]  /*0200*/  STG.E desc[UR6][R10.64], R19 ;  /* 0x000000130a007986 */ /* 0x0001e8000c101906 */
[----:B------:R-:W2:Y:S02]  /*0210*/  LDG.E R14, desc[UR6][R12.64] ;  /* 0x000000060c0e7981 */ /* 0x000ea4000c1e1900 */
[----:B--2---:R-:W-:Y:S01]  /*0220*/  FMUL R21, R14, R7 ;  /* 0x000000070e157220 */ /* 0x004fe20000400000 */
[----:B------:R-:W-:-:S04]  /*0230*/  IMAD.WIDE.U32 R14, R6, 0x4, R12 ;  /* 0x00000004060e7825 */ /* 0x000fc800078e000c */
[----:B------:R1:W-:Y:S04]  /*0240*/  STG.E desc[UR6][R12.64], R21 ;  /* 0x000000150c007986 */ /* 0x0003e8000c101906 */
[----:B------:R-:W2:Y:S02]  /*0250*/  LDG.E R16, desc[UR6][R14.64] ;  /* 0x000000060e107981 */ /* 0x000ea4000c1e1900 */
[----:B--2---:R-:W-:Y:S01]  /*0260*/  FMUL R23, R16, R7 ;  /* 0x0000000710177220 */ /* 0x004fe20000400000 */
[----:B------:R-:W-:-:S04]  /*0270*/  IMAD.WIDE.U32 R16, R6, 0x4, R14 ;  /* 0x0000000406107825 */ /* 0x000fc800078e000e */
[----:B------:R2:W-:Y:S04]  /*0280*/  STG.E desc[UR6][R14.64], R23 ;  /* 0x000000170e007986 */ /* 0x0005e8000c101906 */
[----:B------:R-:W3:Y:S01]  /*0290*/  LDG.E R18, desc[UR6][R16.64] ;  /* 0x0000000610127981 */ /* 0x000ee2000c1e1900 */
[----:B0-----:R-:W-:-:S04]  /*02a0*/  IMAD.WIDE.U32 R10, R6, 0x4, R16 ;  /* 0x00000004060a7825 */ /* 0x001fc800078e0010 */
[----:B---3--:R-:W-:-:S05]  /*02b0*/  FMUL R25, R18, R7 ;  /* 0x0000000712197220 */ /* 0x008fca0000400000 */
[----:B------:R0:W-:Y:S04]  /*02c0*/  STG.E desc[UR6][R16.64], R25 ;  /* 0x0000001910007986 */ /* 0x0001e8000c101906 */
[----:B------:R-:W3:Y:S01]  /*02d0*/  LDG.E R18, desc[UR6][R10.64] ;  /* 0x000000060a127981 */ /* 0x000ee2000c1e1900 */
[----:B-1----:R-:W-:-:S04]  /*02e0*/  IMAD.WIDE.U32 R12, R6, 0x4, R10 ;  /* 0x00000004060c7825 */ /* 0x002fc800078e000a */
[----:B---3--:R-:W-:-:S05]  /*02f0*/  FMUL R19, R18, R7 ;  /* 0x0000000712137220 */ /* 0x008fca0000400000 */
[----:B------:R1:W-:Y:S04]  /*0300*/  STG.E desc[UR6][R10.64], R19 ;  /* 0x000000130a007986 */ /* 0x0003e8000c101906 */
[----:B------:R-:W3:Y:S01]  /*0310*/  LDG.E R18, desc[UR6][R12.64] ;  /* 0x000000060c127981 */ /* 0x000ee2000c1e1900 */
[----:B--2---:R-:W-:-:S04]  /*0320*/  IMAD.WIDE.U32 R14, R6, 0x4, R12 ;  /* 0x00000004060e7825 */ /* 0x004fc800078e000c */
[----:B---3--:R-:W-:-:S05]  /*0330*/  FMUL R21, R18, R7 ;  /* 0x0000000712157220 */ /* 0x008fca0000400000 */
        /* <DEDUP_REMOVED lines=29> */
[----:B------:R-:W4:Y:S01]  /*0510*/  LDG.E R18, desc[UR6][R12.64] ;  /* 0x000000060c127981 */ /* 0x000f22000c1e1900 */
[----:B-1----:R-:W-:-:S04]  /*0520*/  IMAD.WIDE.U32 R14, R6, 0x4, R12 ;  /* 0x00000004060e7825 */ /* 0x002fc800078e000c */
[----:B----4-:R-:W-:-:S05]  /*0530*/  FMUL R21, R18, R7 ;  /* 0x0000000712157220 */ /* 0x010fca0000400000 */
[----:B------:R3:W-:Y:S04]  /*0540*/  STG.E desc[UR6][R12.64], R21 ;  /* 0x000000150c007986 */ /* 0x0007e8000c101906 */
[----:B------:R-:W4:Y:S01]  /*0550*/  LDG.E R18, desc[UR6][R14.64] ;  /* 0x000000060e127981 */ /* 0x000f22000c1e1900 */
[----:B--2---:R-:W-:-:S04]  /*0560*/  IMAD.WIDE.U32 R16, R6, 0x4, R14 ;  /* 0x0000000406107825 */ /* 0x004fc800078e000e */
[----:B----4-:R-:W-:-:S05]  /*0570*/  FMUL R23, R18, R7 ;  /* 0x0000000712177220 */ /* 0x010fca0000400000 */
[----:B------:R3:W-:Y:S04]  /*0580*/  STG.E desc[UR6][R14.64], R23 ;  /* 0x000000170e007986 */ /* 0x0007e8000c101906 */
[----:B------:R-:W2:Y:S01]  /*0590*/  LDG.E R18, desc[UR6][R16.64] ;  /* 0x0000000610127981 */ /* 0x000ea2000c1e1900 */
[----:B------:R-:W-:Y:S02]  /*05a0*/  IADD3 R4, PT, PT, R4, 0x10, RZ ;  /* 0x0000001004047810 */ /* 0x000fe40007ffe0ff */
[----:B------:R-:W-:Y:S02]  /*05b0*/  LEA R9, R6, R9, 0x4 ;  /* 0x0000000906097211 */ /* 0x000fe400078e20ff */
[----:B------:R-:W-:Y:S01]  /*05c0*/  ISETP.NE.AND P0, PT, R4, RZ, PT ;  /* 0x000000ff0400720c */ /* 0x000fe20003f05270 */
[----:B--2---:R-:W-:-:S05]  /*05d0*/  FMUL R7, R18, R7 ;  /* 0x0000000712077220 */ /* 0x004fca0000400000 */
[----:B------:R3:W-:Y:S07]  /*05e0*/  STG.E desc[UR6][R16.64], R7 ;  /* 0x0000000710007986 */ /* 0x0007ee000c101906 */
[----:B------:R-:W-:Y:S05]  /*05f0*/  @P0 BRA `(.L_x_94) ;  /* 0xfffffff800e80947 */ /* 0x000fea000383ffff */
.L_x_93:
[----:B------:R-:W-:Y:S05]  /*0600*/  @!P1 BRA `(.L_x_95) ;  /* 0x00000004003c9947 */ /* 0x000fea0003800000 */
[----:B------:R-:W-:Y:S02]  /*0610*/  ISETP.GE.U32.AND P0, PT, R0, 0x8, PT ;  /* 0x000000080000780c */ /* 0x000fe40003f06070 */
[----:B------:R-:W-:-:S04]  /*0620*/  LOP3.LUT R9, R6, 0x7, RZ, 0xc0, !PT ;  /* 0x0000000706097812 */ /* 0x000fc800078ec0ff */
[----:B------:R-:W-:-:S07]  /*0630*/  ISETP.NE.AND P1, PT, R9, RZ, PT ;  /* 0x000000ff0900720c */ /* 0x000fce0003f25270 */
[----:B------:R-:W-:Y:S06]  /*0640*/  @!P0 BRA `(.L_x_96) ;  /* 0x0000000000908947 */ /* 0x000fec0003800000 */
[----:B---3--:R-:W1:Y:S01]  /*0650*/  LDC.64 R10, c[0x0][0x380] ;  /* 0x0000e000ff0a7b82 */ /* 0x008e620000000a00 */
[----:B------:R-:W-:Y:S01]  /*0660*/  IMAD R7, R2, R6, R5 ;  /* 0x0000000602077224 */ /* 0x000fe200078e0205 */
[----:B------:R-:W2:Y:S03]  /*0670*/  LDCU UR5, c[0x0][0x38c] ;  /* 0x00007180ff0577ac */ /* 0x000ea60008000800 */
[----:B-1----:R-:W-:-:S05]  /*0680*/  IMAD.WIDE R10, R7, 0x4, R10 ;  /* 0x00000004070a7825 */ /* 0x002fca00078e020a */
[----:B0-----:R-:W2:Y:S01]  /*0690*/  LDG.E R4, desc[UR6][R10.64] ;  /* 0x000000060a047981 */ /* 0x001ea2000c1e1900 */
[----:B------:R-:W-:-:S04]  /*06a0*/  IMAD.WIDE.U32 R12, R6, 0x4, R10 ;  /* 0x00000004060c7825 */ /* 0x000fc800078e000a */
[----:B--2---:R-:W-:-:S05]  /*06b0*/  FMUL R7, R4, UR5 ;  /* 0x0000000504077c20 */ /* 0x004fca0008400000 */
[----:B------:R0:W-:Y:S04]  /*06c0*/  STG.E desc[UR6][R10.64], R7 ;  /* 0x000000070a007986 */ /* 0x0001e8000c101906 */
[----:B------:R-:W2:Y:S01]  /*06d0*/  LDG.E R4, desc[UR6][R12.64] ;  /* 0x000000060c047981 */ /* 0x000ea2000c1e1900 */
[----:B------:R-:W-:-:S04]  /*06e0*/  IMAD.WIDE.U32 R14, R6, 0x4, R12 ;  /* 0x00000004060e7825 */ /* 0x000fc800078e000c */
[----:B--2---:R-:W-:-:S05]  /*06f0*/  FMUL R19, R4, UR5 ;  /* 0x0000000504137c20 */ /* 0x004fca0008400000 */
[----:B------:R1:W-:Y:S04]  /*0700*/  STG.E desc[UR6][R12.64], R19 ;  /* 0x000000130c007986 */ /* 0x0003e8000c101906 */
[----:B------:R-:W2:Y:S01]  /*0710*/  LDG.E R4, desc[UR6][R14.64] ;  /* 0x000000060e047981 */ /* 0x000ea2000c1e1900 */
[----:B------:R-:W-:-:S04]  /*0720*/  IMAD.WIDE.U32 R16, R6, 0x4, R14 ;  /* 0x0000000406107825 */ /* 0x000fc800078e000e */
[----:B--2---:R-:W-:-:S05]  /*0730*/  FMUL R21, R4, UR5 ;  /* 0x0000000504157c20 */ /* 0x004fca0008400000 */
[----:B------:R2:W-:Y:S04]  /*0740*/  STG.E desc[UR6][R14.64], R21 ;  /* 0x000000150e007986 */ /* 0x0005e8000c101906 */
[----:B------:R-:W3:Y:S01]  /*0750*/  LDG.E R4, desc[UR6][R16.64] ;  /* 0x0000000610047981 */ /* 0x000ee2000c1e1900 */
[----:B0-----:R-:W-:-:S04]  /*0760*/  IMAD.WIDE.U32 R10, R6, 0x4, R16 ;  /* 0x00000004060a7825 */ /* 0x001fc800078e0010 */
[----:B---3--:R-:W-:-:S05]  /*0770*/  FMUL R23, R4, UR5 ;  /* 0x0000000504177c20 */ /* 0x008fca0008400000 */
[----:B------:R0:W-:Y:S04]  /*0780*/  STG.E desc[UR6][R16.64], R23 ;  /* 0x0000001710007986 */ /* 0x0001e8000c101906 */
[----:B------:R-:W3:Y:S01]  /*0790*/  LDG.E R4, desc[UR6][R10.64] ;  /* 0x000000060a047981 */ /* 0x000ee2000c1e1900 */
[----:B-1----:R-:W-:-:S04]  /*07a0*/  IMAD.WIDE.U32 R12, R6, 0x4, R10 ;  /* 0x00000004060c7825 */ /* 0x002fc800078e000a */
[----:B---3--:R-:W-:-:S05]  /*07b0*/  FMUL R7, R4, UR5 ;  /* 0x0000000504077c20 */ /* 0x008fca0008400000 */
[----:B------:R1:W-:Y:S04]  /*07c0*/  STG.E desc[UR6][R10.64], R7 ;  /* 0x000000070a007986 */ /* 0x0003e8000c101906 */
[----:B------:R-:W3:Y:S01]  /*07d0*/  LDG.E R4, desc[UR6][R12.64] ;  /* 0x000000060c047981 */ /* 0x000ee2000c1e1900 */
[----:B--2---:R-:W-:-:S04]  /*07e0*/  IMAD.WIDE.U32 R14, R6, 0x4, R12 ;  /* 0x00000004060e7825 */ /* 0x004fc800078e000c */
[----:B---3--:R-:W-:-:S05]  /*07f0*/  FMUL R19, R4, UR5 ;  /* 0x0000000504137c20 */ /* 0x008fca0008400000 */
[----:B------:R1:W-:Y:S04]  /*0800*/  STG.E desc[UR6][R12.64], R19 ;  /* 0x000000130c007986 */ /* 0x0003e8000c101906 */
[----:B------:R-:W2:Y:S01]  /*0810*/  LDG.E R4, desc[UR6][R14.64] ;  /* 0x000000060e047981 */ /* 0x000ea2000c1e1900 */
[----:B0-----:R-:W-:-:S04]  /*0820*/  IMAD.WIDE.U32 R16, R6, 0x4, R14 ;  /* 0x0000000406107825 */ /* 0x001fc800078e000e */
[----:B--2---:R-:W-:-:S05]  /*0830*/  FMUL R21, R4, UR5 ;  /* 0x0000000504157c20 */ /* 0x004fca0008400000 */
[----:B------:R1:W-:Y:S04]  /*0840*/  STG.E desc[UR6][R14.64], R21 ;  /* 0x000000150e007986 */ /* 0x0003e8000c101906 */
[----:B------:R-:W2:Y:S01]  /*0850*/  LDG.E R4, desc[UR6][R16.64] ;  /* 0x0000000610047981 */ /* 0x000ea2000c1e1900 */
[----:B------:R-:W-:Y:S01]  /*0860*/  IADD3 R2, PT, PT, R2, 0x8, RZ ;  /* 0x0000000802027810 */ /* 0x000fe20007ffe0ff */
[----:B--2---:R-:W-:-:S05]  /*0870*/  FMUL R23, R4, UR5 ;  /* 0x0000000504177c20 */ /* 0x004fca0008400000 */
[----:B------:R1:W-:Y:S02]  /*0880*/  STG.E desc[UR6][R16.64], R23 ;  /* 0x0000001710007986 */ /* 0x0003e4000c101906 */
.L_x_96:
[----:B------:R-:W-:Y:S05]  /*0890*/  @!P1 BRA `(.L_x_95) ;  /* 0x0000000000989947 */ /* 0x000fea0003800000 */
[----:B------:R-:W-:Y:S02]  /*08a0*/  ISETP.GE.U32.AND P0, PT, R9, 0x4, PT ;  /* 0x000000040900780c */ /* 0x000fe40003f06070 */
[----:B------:R-:W-:-:S04]  /*08b0*/  LOP3.LUT R4, R6, 0x3, RZ, 0xc0, !PT ;  /* 0x0000000306047812 */ /* 0x000fc800078ec0ff */
[----:B------:R-:W-:-:S07]  /*08c0*/  ISETP.NE.AND P1, PT, R4, RZ, PT ;  /* 0x000000ff0400720c */ /* 0x000fce0003f25270 */
[----:B------:R-:W-:Y:S06]  /*08d0*/  @!P0 BRA `(.L_x_97) ;  /* 0x0000000000508947 */ /* 0x000fec0003800000 */
[----:B-1-3--:R-:W1:Y:S01]  /*08e0*/  LDC.64 R10, c[0x0][0x380] ;  /* 0x0000e000ff0a7b82 */ /* 0x00ae620000000a00 */
[----:B------:R-:W-:Y:S01]  /*08f0*/  IMAD R7, R2, R6, R5 ;  /* 0x0000000602077224 */ /* 0x000fe200078e0205 */
[----:B------:R-:W2:Y:S03]  /*0900*/  LDCU UR5, c[0x0][0x38c] ;  /* 0x00007180ff0577ac */ /* 0x000ea60008000800 */
[----:B-1----:R-:W-:-:S05]  /*0910*/  IMAD.WIDE R10, R7, 0x4, R10 ;  /* 0x00000004070a7825 */ /* 0x002fca00078e020a */
[----:B0-----:R-:W2:Y:S01]  /*0920*/  LDG.E R7, desc[UR6][R10.64] ;  /* 0x000000060a077981 */ /* 0x001ea2000c1e1900 */
[----:B------:R-:W-:-:S04]  /*0930*/  IMAD.WIDE.U32 R12, R6, 0x4, R10 ;  /* 0x00000004060c7825 */ /* 0x000fc800078e000a */
[----:B--2---:R-:W-:-:S05]  /*0940*/  FMUL R7, R7, UR5 ;  /* 0x0000000507077c20 */ /* 0x004fca0008400000 */
[----:B------:R2:W-:Y:S04]  /*0950*/  STG.E desc[UR6][R10.64], R7 ;  /* 0x000000070a007986 */ /* 0x0005e8000c101906 */
[----:B------:R-:W3:Y:S01]  /*0960*/  LDG.E R9, desc[UR6][R12.64] ;  /* 0x000000060c097981 */ /* 0x000ee2000c1e1900 */
[----:B------:R-:W-:-:S04]  /*0970*/  IMAD.WIDE.U32 R14, R6, 0x4, R12 ;  /* 0x00000004060e7825 */ /* 0x000fc800078e000c */
[----:B---3--:R-:W-:-:S05]  /*0980*/  FMUL R9, R9, UR5 ;  /* 0x0000000509097c20 */ /* 0x008fca0008400000 */
[----:B------:R2:W-:Y:S04]  /*0990*/  STG.E desc[UR6][R12.64], R9 ;  /* 0x000000090c007986 */ /* 0x0005e8000c101906 */
[----:B------:R-:W3:Y:S02]  /*09a0*/  LDG.E R16, desc[UR6][R14.64] ;  /* 0x000000060e107981 */ /* 0x000ee4000c1e1900 */
[----:B---3--:R-:W-:Y:S01]  /*09b0*/  FMUL R19, R16, UR5 ;  /* 0x0000000510137c20 */ /* 0x008fe20008400000 */
[----:B------:R-:W-:-:S04]  /*09c0*/  IMAD.WIDE.U32 R16, R6, 0x4, R14 ;  /* 0x0000000406107825 */ /* 0x000fc800078e000e */
[----:B------:R2:W-:Y:S04]  /*09d0*/  STG.E desc[UR6][R14.64], R19 ;  /* 0x000000130e007986 */ /* 0x0005e8000c101906 */
[----:B------:R-:W3:Y:S01]  /*09e0*/  LDG.E R18, desc[UR6][R16.64] ;  /* 0x0000000610127981 */ /* 0x000ee2000c1e1900 */
[----:B------:R-:W-:Y:S01]  /*09f0*/  IADD3 R2, PT, PT, R2, 0x4, RZ ;  /* 0x0000000402027810 */ /* 0x000fe20007ffe0ff */
[----:B---3--:R-:W-:-:S05]  /*0a00*/  FMUL R21, R18, UR5 ;  /* 0x0000000512157c20 */ /* 0x008fca0008400000 */
[----:B------:R2:W-:Y:S02]  /*0a10*/  STG.E desc[UR6][R16.64], R21 ;  /* 0x0000001510007986 */ /* 0x0005e4000c101906 */
.L_x_97:
[----:B------:R-:W-:Y:S05]  /*0a20*/  @!P1 BRA `(.L_x_95) ;  /* 0x0000000000349947 */ /* 0x000fea0003800000 */
[----:B-123--:R-:W1:Y:S01]  /*0a30*/  LDC.64 R12, c[0x0][0x380] ;  /* 0x0000e000ff0c7b82 */ /* 0x00ee620000000a00 */
[----:B------:R-:W-:Y:S01]  /*0a40*/  IADD3 R2, PT, PT, R2, UR4, RZ ;  /* 0x0000000402027c10 */ /* 0x000fe2000fffe0ff */
[----:B------:R-:W2:Y:S01]  /*0a50*/  LDCU UR5, c[0x0][0x38c] ;  /* 0x00007180ff0577ac */ /* 0x000ea20008000800 */
[----:B------:R-:W-:-:S03]  /*0a60*/  IADD3 R4, PT, PT, -R4, RZ, RZ ;  /* 0x000000ff04047210 */ /* 0x000fc60007ffe1ff */
[----:B------:R-:W-:-:S07]  /*0a70*/  IMAD R7, R2, R6, R3 ;  /* 0x0000000602077224 */ /* 0x000fce00078e0203 */
.L_x_98:
[----:B-1--4-:R-:W-:-:S05]  /*0a80*/  IMAD.WIDE R10, R7, 0x4, R12 ;  /* 0x00000004070a7825 */ /* 0x012fca00078e020c */
[----:B0-----:R-:W2:Y:S01]  /*0a90*/  LDG.E R2, desc[UR6][R10.64] ;  /* 0x000000060a027981 */ /* 0x001ea2000c1e1900 */
[----:B------:R-:W-:Y:S02]  /*0aa0*/  IADD3 R4, PT, PT, R4, 0x1, RZ ;  /* 0x0000000104047810 */ /* 0x000fe40007ffe0ff */
[----:B------:R-:W-:Y:S02]  /*0ab0*/  IADD3 R7, PT, PT, R7, R6, RZ ;  /* 0x0000000607077210 */ /* 0x000fe40007ffe0ff */
[----:B------:R-:W-:Y:S01]  /*0ac0*/  ISETP.NE.AND P0, PT, R4, RZ, PT ;  /* 0x000000ff0400720c */ /* 0x000fe20003f05270 */
[----:B--2---:R-:W-:-:S05]  /*0ad0*/  FMUL R9, R2, UR5 ;  /* 0x0000000502097c20 */ /* 0x004fca0008400000 */
[----:B------:R4:W-:Y:S07]  /*0ae0*/  STG.E desc[UR6][R10.64], R9 ;  /* 0x000000090a007986 */ /* 0x0009ee000c101906 */
[----:B------:R-:W-:Y:S05]  /*0af0*/  @P0 BRA `(.L_x_98) ;  /* 0xfffffffc00e00947 */ /* 0x000fea000383ffff */
.L_x_95:
[----:B------:R-:W-:Y:S01]  /*0b00*/  ISETP.GE.U32.AND P1, PT, R8, 0xf, PT ;  /* 0x0000000f0800780c */ /* 0x000fe20003f26070 */
[----:B------:R-:W-:Y:S01]  /*0b10*/  HFMA2 R8, -RZ, RZ, -2.5625, 0 ;  /* 0xc1200000ff087431 */ /* 0x000fe200000001ff */
[----:B------:R-:W-:Y:S02]  /*0b20*/  ISETP.NE.AND P0, PT, R0, RZ, PT ;  /* 0x000000ff0000720c */ /* 0x000fe40003f05270 */
[----:B------:R-:W-:-:S09]  /*0b30*/  MOV R4, RZ ;  /* 0x000000ff00047202 */ /* 0x000fd20000000f00 */
[----:B------:R-:W-:Y:S05]  /*0b40*/  @!P1 BRA `(.L_x_99) ;  /* 0x0000000400289947 */ /* 0x000fea0003800000 */
[----:B------:R-:W-:Y:S02]  /*0b50*/  LOP3.LUT R4, R6, 0x7ffffff0, RZ, 0xc0, !PT ;  /* 0x7ffffff006047812 */ /* 0x000fe400078ec0ff */
[----:B------:R-:W-:Y:S02]  /*0b60*/  MOV R8, 0xc1200000 ;  /* 0xc120000000087802 */ /* 0x000fe40000000f00 */
[----:B-123--:R-:W-:Y:S02]  /*0b70*/  MOV R7, R5 ;  /* 0x0000000500077202 */ /* 0x00efe40000000f00 */
[----:B------:R-:W-:-:S07]  /*0b80*/  IADD3 R2, PT, PT, -R4, RZ, RZ ;  /* 0x000000ff04027210 */ /* 0x000fce0007ffe1ff */
.L_x_100:
[----:B------:R-:W1:Y:S08]  /*0b90*/  LDC.64 R12, c[0x0][0x380] ;  /* 0x0000e000ff0c7b82 */ /* 0x000e700000000a00 */
[----:B------:R-:W2:Y:S01]  /*0ba0*/  LDC R6, c[0x0][0x388] ;  /* 0x0000e200ff067b82 */ /* 0x000ea20000000800 */
[----:B-1----:R-:W-:-:S05]  /*0bb0*/  IMAD.WIDE R12, R7, 0x4, R12 ;  /* 0x00000004070c7825 */ /* 0x002fca00078e020c */
[----:B0---4-:R-:W3:Y:S01]  /*0bc0*/  LDG.E R9, desc[UR6][R12.64] ;  /* 0x000000060c097981 */ /* 0x011ee2000c1e1900 */
[----:B--2---:R-:W-:-:S05]  /*0bd0*/  IMAD.WIDE.U32 R16, R6, 0x4, R12 ;  /* 0x0000000406107825 */ /* 0x004fca00078e000c */
[----:B------:R-:W2:Y:S01]  /*0be0*/  LDG.E R10, desc[UR6][R16.64] ;  /* 0x00000006100a7981 */ /* 0x000ea2000c1e1900 */
[----:B------:R-:W-:-:S05]  /*0bf0*/  IMAD.WIDE.U32 R20, R6, 0x4, R16 ;  /* 0x0000000406147825 */ /* 0x000fca00078e0010 */
[----:B------:R0:W4:Y:S02]  /*0c00*/  LDG.E R11, desc[UR6][R20.64] ;  /* 0x00000006140b7981 */ /* 0x000124000c1e1900 */
[----:B0-----:R-:W-:-:S05]  /*0c10*/  IMAD.WIDE.U32 R20, R6, 0x4, R20 ;  /* 0x0000000406147825 */ /* 0x001fca00078e0014 */
[----:B------:R-:W5:Y:S01]  /*0c20*/  LDG.E R27, desc[UR6][R20.64] ;  /* 0x00000006141b7981 */ /* 0x000f62000c1e1900 */
[----:B------:R-:W-:-:S05]  /*0c30*/  IMAD.WIDE.U32 R28, R6, 0x4, R20 ;  /* 0x00000004061c7825 */ /* 0x000fca00078e0014 */
[----:B------:R0:W5:Y:S02]  /*0c40*/  LDG.E R26, desc[UR6][R28.64] ;  /* 0x000000061c1a7981 */ /* 0x000164000c1e1900 */
[----:B0-----:R-:W-:-:S05]  /*0c50*/  IMAD.WIDE.U32 R28, R6, 0x4, R28 ;  /* 0x00000004061c7825 */ /* 0x001fca00078e001c */
[----:B------:R-:W5:Y:S01]  /*0c60*/  LDG.E R25, desc[UR6][R28.64] ;  /* 0x000000061c197981 */ /* 0x000f62000c1e1900 */
[----:B------:R-:W-:-:S05]  /*0c70*/  IMAD.WIDE.U32 R14, R6, 0x4, R28 ;  /* 0x00000004060e7825 */ /* 0x000fca00078e001c */
        /* <DEDUP_REMOVED lines=8> */
[----:B------:R-:W5:Y:S01]  /*0d00*/  LDG.E R12, desc[UR6][R16.64] ;  /* 0x00000006100c7981 */ /* 0x000f62000c1e1900 */
[----:B------:R-:W-:-:S05]  /*0d10*/  IMAD.WIDE.U32 R14, R6, 0x4, R16 ;  /* 0x00000004060e7825 */ /* 0x000fca00078e0010 */
[----:B------:R0:W5:Y:S02]  /*0d20*/  LDG.E R28, desc[UR6][R14.64] ;  /* 0x000000060e1c7981 */ /* 0x000164000c1e1900 */
[----:B0-----:R-:W-:-:S05]  /*0d30*/  IMAD.WIDE.U32 R14, R6, 0x4, R14 ;  /* 0x00000004060e7825 */ /* 0x001fca00078e000e */
[----:B------:R-:W5:Y:S01]  /*0d40*/  LDG.E R29, desc[UR6][R14.64] ;  /* 0x000000060e1d7981 */ /* 0x000f62000c1e1900 */
[----:B------:R-:W-:-:S04]  /*0d50*/  IMAD.WIDE.U32 R16, R6, 0x4, R14 ;  /* 0x0000000406107825 */ /* 0x000fc800078e000e */
[C---:B------:R-:W-:Y:S01]  /*0d60*/  IMAD.WIDE.U32 R18, R6.reuse, 0x4, R16 ;  /* 0x0000000406127825 */ /* 0x040fe200078e0010 */
[----:B------:R-:W5:Y:S04]  /*0d70*/  LDG.E R14, desc[UR6][R16.64] ;  /* 0x00000006100e7981 */ /* 0x000f68000c1e1900 */
[----:B------:R-:W5:Y:S01]  /*0d80*/  LDG.E R15, desc[UR6][R18.64] ;  /* 0x00000006120f7981 */ /* 0x000f62000c1e1900 */
[----:B------:R-:W-:-:S06]  /*0d90*/  IMAD.WIDE.U32 R20, R6, 0x4, R18 ;  /* 0x0000000406147825 */ /* 0x000fcc00078e0012 */
[----:B------:R-:W5:Y:S01]  /*0da0*/  LDG.E R20, desc[UR6][R20.64] ;  /* 0x0000000614147981 */ /* 0x000f62000c1e1900 */
[----:B------:R-:W-:Y:S02]  /*0db0*/  IADD3 R2, PT, PT, R2, 0x10, RZ ;  /* 0x0000001002027810 */ /* 0x000fe40007ffe0ff */
[----:B------:R-:W-:Y:S02]  /*0dc0*/  LEA R7, R6, R7, 0x4 ;  /* 0x0000000706077211 */ /* 0x000fe400078e20ff */
[----:B------:R-:W-:Y:S02]  /*0dd0*/  ISETP.NE.AND P2, PT, R2, RZ, PT ;  /* 0x000000ff0200720c */ /* 0x000fe40003f45270 */
[----:B---3--:R-:W-:-:S04]  /*0de0*/  FSETP.GEU.AND P1, PT, R8, R9, PT ;  /* 0x000000090800720b */ /* 0x008fc80003f2e000 */
[----:B------:R-:W-:-:S04]  /*0df0*/  FSEL R9, R9, R8, !P1 ;  /* 0x0000000809097208 */ /* 0x000fc80004800000 */
[----:B--2---:R-:W-:-:S04]  /*0e00*/  FSETP.GEU.AND P1, PT, R9, R10, PT ;  /* 0x0000000a0900720b */ /* 0x004fc80003f2e000 */
[----:B------:R-:W-:-:S04]  /*0e10*/  FSEL R10, R10, R9, !P1 ;  /* 0x000000090a0a7208 */ /* 0x000fc80004800000 */
[----:B----4-:R-:W-:-:S04]  /*0e20*/  FSETP.GEU.AND P1, PT, R10, R11, PT ;  /* 0x0000000b0a00720b */ /* 0x010fc80003f2e000 */
[----:B------:R-:W-:-:S04]  /*0e30*/  FSEL R10, R11, R10, !P1 ;  /* 0x0000000a0b0a7208 */ /* 0x000fc80004800000 */
[----:B-----5:R-:W-:-:S04]  /*0e40*/  FSETP.GEU.AND P1, PT, R10, R27, PT ;  /* 0x0000001b0a00720b */ /* 0x020fc80003f2e000 */
[----:B------:R-:W-:-:S04]  /*0e50*/  FSEL R27, R27, R10, !P1 ;  /* 0x0000000a1b1b7208 */ /* 0x000fc80004800000 */
[----:B------:R-:W-:-:S04]  /*0e60*/  FSETP.GEU.AND P1, PT, R27, R26, PT ;  /* 0x0000001a1b00720b */ /* 0x000fc80003f2e000 */
        /* <DEDUP_REMOVED lines=22> */
[----:B------:R-:W-:Y:S01]  /*0fd0*/  FSEL R8, R20, R15, !P1 ;  /* 0x0000000f14087208 */ /* 0x000fe20004800000 */
[----:B------:R-:W-:Y:S08]  /*0fe0*/  @P2 BRA `(.L_x_100) ;  /* 0xfffffff800e82947 */ /* 0x000ff0000383ffff */
.L_x_99:
[----:B------:R-:W-:Y:S05]  /*0ff0*/  @!P0 BRA `(.L_x_92) ;  /* 0x0000000400308947 */ /* 0x000fea0003800000 */
[----:B------:R-:W-:Y:S02]  /*1000*/  ISETP.GE.U32.AND P1, PT, R0, 0x8, PT ;  /* 0x000000080000780c */ /* 0x000fe40003f26070 */
[----:B------:R-:W-:-:S04]  /*1010*/  LOP3.LUT R2, R6, 0x7, RZ, 0xc0, !PT ;  /* 0x0000000706027812 */ /* 0x000fc800078ec0ff */
[----:B------:R-:W-:-:S07]  /*1020*/  ISETP.NE.AND P0, PT, R2, RZ, PT ;  /* 0x000000ff0200720c */ /* 0x000fce0003f05270 */
[----:B------:R-:W-:Y:S06]  /*1030*/  @!P1 BRA `(.L_x_101) ;  /* 0x00000000008c9947 */ /* 0x000fec0003800000 */
[----:B-1234-:R-:W1:Y:S01]  /*1040*/  LDC.64 R10, c[0x0][0x380] ;  /* 0x0000e000ff0a7b82 */ /* 0x01ee620000000a00 */
[----:B------:R-:W-:-:S04]  /*1050*/  IMAD R7, R4, R6, R5 ;  /* 0x0000000604077224 */ /* 0x000fc800078e0205 */
[----:B-1----:R-:W-:-:S05]  /*1060*/  IMAD.WIDE R10, R7, 0x4, R10 ;  /* 0x00000004070a7825 */ /* 0x002fca00078e020a */
[----:B0-----:R0:W2:Y:S01]  /*1070*/  LDG.E R7, desc[UR6][R10.64] ;  /* 0x000000060a077981 */ /* 0x0010a2000c1e1900 */
[----:B------:R-:W-:-:S05]  /*1080*/  IMAD.WIDE.U32 R12, R6, 0x4, R10 ;  /* 0x00000004060c7825 */ /* 0x000fca00078e000a */
[----:B------:R1:W3:Y:S01]  /*1090*/  LDG.E R0, desc[UR6][R12.64] ;  /* 0x000000060c007981 */ /* 0x0002e2000c1e1900 */
[----:B------:R-:W-:-:S05]  /*10a0*/  IMAD.WIDE.U32 R14, R6, 0x4, R12 ;  /* 0x00000004060e7825 */ /* 0x000fca00078e000c */
[----:B------:R-:W4:Y:S01]  /*10b0*/  LDG.E R9, desc[UR6][R14.64] ;  /* 0x000000060e097981 */ /* 0x000f22000c1e1900 */
[----:B------:R-:W-:-:S05]  /*10c0*/  IMAD.WIDE.U32 R16, R6, 0x4, R14 ;  /* 0x0000000406107825 */ /* 0x000fca00078e000e */
[----:B------:R-:W5:Y:S01]  /*10d0*/  LDG.E R23, desc[UR6][R16.64] ;  /* 0x0000000610177981 */ /* 0x000f62000c1e1900 */
[----:B------:R-:W-:-:S05]  /*10e0*/  IMAD.WIDE.U32 R18, R6, 0x4, R16 ;  /* 0x0000000406127825 */ /* 0x000fca00078e0010 */
[----:B------:R-:W5:Y:S01]  /*10f0*/  LDG.E R25, desc[UR6][R18.64] ;  /* 0x0000000612197981 */ /* 0x000f62000c1e1900 */
[----:B------:R-:W-:-:S05]  /*1100*/  IMAD.WIDE.U32 R20, R6, 0x4, R18 ;  /* 0x0000000406147825 */ /* 0x000fca00078e0012 */
[----:B------:R-:W5:Y:S01]  /*1110*/  LDG.E R27, desc[UR6][R20.64] ;  /* 0x00000006141b7981 */ /* 0x000f62000c1e1900 */
[----:B0-----:R-:W-:-:S05]  /*1120*/  IMAD.WIDE.U32 R10, R6, 0x4, R20 ;  /* 0x00000004060a7825 */ /* 0x001fca00078e0014 */
[----:B------:R-:W5:Y:S01]  /*1130*/  LDG.E R29, desc[UR6][R10.64] ;  /* 0x000000060a1d7981 */ /* 0x000f62000c1e1900 */
[----:B-1----:R-:W-:-:S06]  /*1140*/  IMAD.WIDE.U32 R12, R6, 0x4, R10 ;  /* 0x00000004060c7825 */ /* 0x002fcc00078e000a */
[----:B------:R-:W5:Y:S01]  /*1150*/  LDG.E R13, desc[UR6][R12.64] ;  /* 0x000000060c0d7981 */ /* 0x000f62000c1e1900 */
[----:B------:R-:W-:Y:S02]  /*1160*/  IADD3 R4, PT, PT, R4, 0x8, RZ ;  /* 0x0000000804047810 */ /* 0x000fe40007ffe0ff */
[----:B--2---:R-:W-:-:S04]  /*1170*/  FSETP.GEU.AND P1, PT, R8, R7, PT ;  /* 0x000000070800720b */ /* 0x004fc80003f2e000 */
[----:B------:R-:W-:-:S04]  /*1180*/  FSEL R7, R7, R8, !P1 ;  /* 0x0000000807077208 */ /* 0x000fc80004800000 */
[----:B---3--:R-:W-:-:S04]  /*1190*/  FSETP.GEU.AND P1, PT, R7, R0, PT ;  /* 0x000000000700720b */ /* 0x008fc80003f2e000 */
        /* <DEDUP_REMOVED lines=12> */
[----:B------:R-:W-:-:S09]  /*1260*/  FSEL R8, R13, R0, !P1 ;  /* 0x000000000d087208 */ /* 0x000fd20004800000 */
.L_x_101:
        /* <DEDUP_REMOVED lines=8> */
[----:B0-----:R-:W2:Y:S01]  /*12f0*/  LDG.E R7, desc[UR6][R10.64] ;  /* 0x000000060a077981 */ /* 0x001ea2000c1e1900 */
[----:B------:R-:W-:-:S05]  /*1300*/  IMAD.WIDE.U32 R12, R6, 0x4, R10 ;  /* 0x00000004060c7825 */ /* 0x000fca00078e000a */
[----:B------:R-:W3:Y:S01]  /*1310*/  LDG.E R2, desc[UR6][R12.64] ;  /* 0x000000060c027981 */ /* 0x000ee2000c1e1900 */
[----:B------:R-:W-:-:S05]  /*1320*/  IMAD.WIDE.U32 R14, R6, 0x4, R12 ;  /* 0x00000004060e7825 */ /* 0x000fca00078e000c */
[----:B------:R-:W4:Y:S01]  /*1330*/  LDG.E R9, desc[UR6][R14.64] ;  /* 0x000000060e097981 */ /* 0x000f22000c1e1900 */
[----:B------:R-:W-:-:S06]  /*1340*/  IMAD.WIDE.U32 R16, R6, 0x4, R14 ;  /* 0x0000000406107825 */ /* 0x000fcc00078e000e */
        /* <DEDUP_REMOVED lines=9> */
[----:B------:R-:W-:-:S09]  /*13e0*/  FSEL R8, R17, R2, !P1 ;  /* 0x0000000211087208 */ /* 0x000fd20004800000 */
.L_x_102:
[----:B------:R-:W-:Y:S05]  /*13f0*/  @!P0 BRA `(.L_x_92) ;  /* 0x0000000000308947 */ /* 0x000fea0003800000 */
[----:B-1234-:R-:W1:Y:S01]  /*1400*/  LDC.64 R10, c[0x0][0x380] ;  /* 0x0000e000ff0a7b82 */ /* 0x01ee620000000a00 */
[----:B------:R-:W-:Y:S02]  /*1410*/  IADD3 R4, PT, PT, R4, UR4, RZ ;  /* 0x0000000404047c10 */ /* 0x000fe4000fffe0ff */
[----:B------:R-:W-:-:S03]  /*1420*/  IADD3 R0, PT, PT, -R0, RZ, RZ ;  /* 0x000000ff00007210 */ /* 0x000fc60007ffe1ff */
[----:B------:R-:W-:-:S07]  /*1430*/  IMAD R7, R4, R6, R3 ;  /* 0x0000000604077224 */ /* 0x000fce00078e0203 */
.L_x_103:
[----:B-1----:R-:W-:-:S06]  /*1440*/  IMAD.WIDE R2, R7, 0x4, R10 ;  /* 0x0000000407027825 */ /* 0x002fcc00078e020a */
[----:B0-----:R-:W2:Y:S01]  /*1450*/  LDG.E R3, desc[UR6][R2.64] ;  /* 0x0000000602037981 */ /* 0x001ea2000c1e1900 */
[----:B------:R-:W-:Y:S02]  /*1460*/  IADD3 R0, PT, PT, R0, 0x1, RZ ;  /* 0x0000000100007810 */ /* 0x000fe40007ffe0ff */
[----:B------:R-:W-:Y:S02]  /*1470*/  IADD3 R7, PT, PT, R7, R6, RZ ;  /* 0x0000000607077210 */ /* 0x000fe40007ffe0ff */
[----:B------:R-:W-:Y:S02]  /*1480*/  ISETP.NE.AND P1, PT, R0, RZ, PT ;  /* 0x000000ff0000720c */ /* 0x000fe40003f25270 */
[----:B--2---:R-:W-:-:S04]  /*1490*/  FSETP.GEU.AND P0, PT, R8, R3, PT ;  /* 0x000000030800720b */ /* 0x004fc80003f0e000 */
[----:B------:R-:W-:-:S07]  /*14a0*/  FSEL R8, R3, R8, !P0 ;  /* 0x0000000803087208 */ /* 0x000fce0004000000 */
[----:B------:R-:W-:Y:S05]  /*14b0*/  @P1 BRA `(.L_x_103) ;  /* 0xfffffffc00e01947 */ /* 0x000fea000383ffff */
.L_x_92:
[----:B------:R-:W-:Y:S02]  /*14c0*/  ISETP.GE.AND P3, PT, R6, 0x1, PT ;  /* 0x000000010600780c */ /* 0x000fe40003f66270 */
[----:B------:R-:W-:-:S11]  /*14d0*/  MOV R18, RZ ;  /* 0x000000ff00127202 */ /* 0x000fd60000000f00 */
[----:B------:R-:W-:Y:S05]  /*14e0*/  @!P3 BRA `(.L_x_104) ;  /* 0x0000000c0040b947 */ /* 0x000fea0003800000 */
[C---:B------:R-:W-:Y:S01]  /*14f0*/  IADD3 R0, PT, PT, R6.reuse, -0x1, RZ ;  /* 0xffffffff06007810 */ /* 0x040fe20007ffe0ff */
[----:B------:R-:W-:Y:S01]  /*1500*/  HFMA2 R18, -RZ, RZ, 0, 0 ;  /* 0x00000000ff127431 */ /* 0x000fe200000001ff */
[----:B------:R-:W-:Y:S02]  /*1510*/  LOP3.LUT R24, R6, 0x7, RZ, 0xc0, !PT ;  /* 0x0000000706187812 */ /* 0x000fe400078ec0ff */
[----:B------:R-:W-:Y:S02]  /*1520*/  ISETP.GE.U32.AND P0, PT, R0, 0x7, PT ;  /* 0x000000070000780c */ /* 0x000fe40003f06070 */
[----:B------:R-:W-:Y:S02]  /*1530*/  ISETP.NE.AND P1, PT, R24, RZ, PT ;  /* 0x000000ff1800720c */ /* 0x000fe40003f25270 */
[----:B------:R-:W-:-:S09]  /*1540*/  MOV R0, RZ ;  /* 0x000000ff00007202 */ /* 0x000fd20000000f00 */
[----:B------:R-:W-:Y:S05]  /*1550*/  @!P0 BRA `(.L_x_105) ;  /* 0x00000004008c8947 */ /* 0x000fea0003800000 */
[----:B------:R-:W0:Y:S01]  /*1560*/  LDC.64 R2, c[0x0][0x380] ;  /* 0x0000e000ff027b82 */ /* 0x000e220000000a00 */
[----:B------:R-:W-:Y:S02]  /*1570*/  LOP3.LUT R0, R6, 0x7ffffff8, RZ, 0xc0, !PT ;  /* 0x7ffffff806007812 */ /* 0x000fe400078ec0ff */
[----:B------:R-:W-:Y:S02]  /*1580*/  MOV R18, RZ ;  /* 0x000000ff00127202 */ /* 0x000fe40000000f00 */
[----:B-123--:R-:W-:Y:S02]  /*1590*/  MOV R7, R5 ;  /* 0x0000000500077202 */ /* 0x00efe40000000f00 */
[----:B------:R-:W-:-:S07]  /*15a0*/  IADD3 R4, PT, PT, -R0, RZ, RZ ;  /* 0x000000ff00047210 */ /* 0x000fce0007ffe1ff */
.L_x_106:
[----:B0---4-:R-:W-:-:S05]  /*15b0*/  IMAD.WIDE R10, R7, 0x4, R2 ;  /* 0x00000004070a7825 */ /* 0x011fca00078e0202 */
[----:B------:R-:W2:Y:S01]  /*15c0*/  LDG.E R27, desc[UR6][R10.64] ;  /* 0x000000060a1b7981 */ /* 0x000ea2000c1e1900 */
[----:B------:R-:W-:-:S05]  /*15d0*/  IMAD.WIDE.U32 R12, R6, 0x4, R10 ;  /* 0x00000004060c7825 */ /* 0x000fca00078e000a */
[----:B------:R-:W3:Y:S01]  /*15e0*/  LDG.E R29, desc[UR6][R12.64] ;  /* 0x000000060c1d7981 */ /* 0x000ee2000c1e1900 */
[----:B------:R-:W-:-:S05]  /*15f0*/  IMAD.WIDE.U32 R14, R6, 0x4, R12 ;  /* 0x00000004060e7825 */ /* 0x000fca00078e000c */
[----:B------:R-:W4:Y:S01]  /*1600*/  LDG.E R25, desc[UR6][R14.64] ;  /* 0x000000060e197981 */ /* 0x000f22000c1e1900 */
[----:B------:R-:W-:-:S05]  /*1610*/  IMAD.WIDE.U32 R16, R6, 0x4, R14 ;  /* 0x0000000406107825 */ /* 0x000fca00078e000e */
[----:B------:R0:W5:Y:S02]  /*1620*/  LDG.E R23, desc[UR6][R16.64] ;  /* 0x0000000610177981 */ /* 0x000164000c1e1900 */
[----:B0-----:R-:W-:-:S05]  /*1630*/  IMAD.WIDE.U32 R16, R6, 0x4, R16 ;  /* 0x0000000406107825 */ /* 0x001fca00078e0010 */
[----:B------:R0:W5:Y:S01]  /*1640*/  LDG.E R21, desc[UR6][R16.64] ;  /* 0x0000000610157981 */ /* 0x000162000c1e1900 */
[----:B------:R-:W-:-:S05]  /*1650*/  IMAD.WIDE.U32 R14, R6, 0x4, R16 ;  /* 0x00000004060e7825 */ /* 0x000fca00078e0010 */
[----:B------:R1:W5:Y:S01]  /*1660*/  LDG.E R9, desc[UR6][R14.64] ;  /* 0x000000060e097981 */ /* 0x000362000c1e1900 */
[----:B------:R-:W-:-:S05]  /*1670*/  IMAD.WIDE.U32 R10, R6, 0x4, R14 ;  /* 0x00000004060a7825 */ /* 0x000fca00078e000e */
[----:B------:R4:W5:Y:S01]  /*1680*/  LDG.E R19, desc[UR6][R10.64] ;  /* 0x000000060a137981 */ /* 0x000962000c1e1900 */
[----:B------:R-:W-:-:S06]  /*1690*/  IMAD.WIDE.U32 R12, R6, 0x4, R10 ;  /* 0x00000004060c7825 */ /* 0x000fcc00078e000a */
[----:B------:R5:W5:Y:S01]  /*16a0*/  LDG.E R13, desc[UR6][R12.64] ;  /* 0x000000060c0d7981 */ /* 0x000b62000c1e1900 */
[----:B------:R-:W-:Y:S01]  /*16b0*/  HFMA2 R20, -RZ, RZ, 0.96630859375, -0.0022525787353515625 ;  /* 0x3bbb989dff147431 */ /* 0x000fe200000001ff */
[----:B------:R-:W-:Y:S02]  /*16c0*/  MOV R22, 0x437c0000 ;  /* 0x437c000000167802 */ /* 0x000fe40000000f00 */
[----:B------:R-:W-:Y:S02]  /*16d0*/  IADD3 R4, PT, PT, R4, 0x8, RZ ;  /* 0x0000000804047810 */ /* 0x000fe40007ffe0ff */
[----:B------:R-:W-:Y:S02]  /*16e0*/  LEA R7, R6, R7, 0x3 ;  /* 0x0000000706077211 */ /* 0x000fe400078e18ff */
[----:B------:R-:W-:Y:S01]  /*16f0*/  ISETP.NE.AND P0, PT, R4, RZ, PT ;  /* 0x000000ff0400720c */ /* 0x000fe20003f05270 */
[----:B--2---:R-:W-:-:S04]  /*1700*/  FADD R27, R27, -R8 ;  /* 0x800000081b1b7221 */ /* 0x004fc80000000000 */
[----:B------:R-:W-:Y:S01]  /*1710*/  FFMA.SAT R26, R27, R20, 0.5 ;  /* 0x3f0000001b1a7423 */ /* 0x000fe20000002014 */
[----:B---3--:R-:W-:-:S03]  /*1720*/  FADD R29, R29, -R8 ;  /* 0x800000081d1d7221 */ /* 0x008fc60000000000 */
[----:B0-----:R-:W-:Y:S01]  /*1730*/  FFMA.RM R16, R26, R22, 12582913 ;  /* 0x4b4000011a107423 */ /* 0x001fe20000004016 */
[----:B-1----:R-:W-:-:S03]  /*1740*/  FFMA.SAT R15, R29, R20, 0.5 ;  /* 0x3f0000001d0f7423 */ /* 0x002fc60000002014 */
[C---:B------:R-:W-:Y:S01]  /*1750*/  FADD R14, R16.reuse, -12583039 ;  /* 0xcb40007f100e7421 */ /* 0x040fe20000000000 */
[----:B----4-:R-:W-:Y:S01]  /*1760*/  FADD R25, R25, -R8 ;  /* 0x8000000819197221 */ /* 0x010fe20000000000 */
[----:B------:R-:W-:Y:S01]  /*1770*/  FFMA.RM R11, R15, R22, 12582913 ;  /* 0x4b4000010f0b7423 */ /* 0x000fe20000004016 */
[----:B------:R-:W-:Y:S01]  /*1780*/  SHF.L.U32 R17, R16, 0x17, RZ ;  /* 0x0000001710117819 */ /* 0x000fe200000006ff */
[----:B------:R-:W-:Y:S02]  /*1790*/  FFMA R14, R27, 1.4426950216293334961, -R14 ;  /* 0x3fb8aa3b1b0e7823 */ /* 0x000fe4000000080e */
[----:B------:R-:W-:Y:S01]  /*17a0*/  FADD R10, R11, -12583039 ;  /* 0xcb40007f0b0a7421 */ /* 0x000fe20000000000 */
[----:B-----5:R-:W-:Y:S01]  /*17b0*/  FADD R23, R23, -R8 ;  /* 0x8000000817177221 */ /* 0x020fe20000000000 */
[----:B------:R-:W-:Y:S01]  /*17c0*/  FFMA R14, R27, 1.925963033500011079e-08, R14 ;  /* 0x32a570601b0e7823 */ /* 0x000fe2000000000e */
[-C--:B------:R-:W-:Y:S01]  /*17d0*/  FFMA.SAT R27, R25, R20.reuse, 0.5 ;  /* 0x3f000000191b7423 */ /* 0x080fe20000002014 */
[----:B------:R-:W-:Y:S01]  /*17e0*/  FFMA R10, R29, 1.4426950216293334961, -R10 ;  /* 0x3fb8aa3b1d0a7823 */ /* 0x000fe2000000080a */
[----:B------:R-:W-:Y:S01]  /*17f0*/  SHF.L.U32 R16, R11, 0x17, RZ ;  /* 0x000000170b107819 */ /* 0x000fe200000006ff */
[----:B------:R0:W1:Y:S01]  /*1800*/  MUFU.EX2 R15, R14 ;  /* 0x0000000e000f7308 */ /* 0x0000620000000800 */
[----:B------:R-:W-:Y:S01]  /*1810*/  FFMA.SAT R11, R23, R20, 0.5 ;  /* 0x3f000000170b7423 */ /* 0x000fe20000002014 */
[----:B------:R-:W-:Y:S01]  /*1820*/  FFMA R12, R29, 1.925963033500011079e-08, R10 ;  /* 0x32a570601d0c7823 */ /* 0x000fe2000000000a */
[----:B------:R-:W-:-:S02]  /*1830*/  FFMA.RM R10, R27, R22, 12582913 ;  /* 0x4b4000011b0a7423 */ /* 0x000fc40000004016 */
[----:B------:R-:W-:-:S03]  /*1840*/  FFMA.RM R11, R11, R22, 12582913 ;  /* 0x4b4000010b0b7423 */ /* 0x000fc60000004016 */
[----:B------:R-:W2:Y:S01]  /*1850*/  MUFU.EX2 R12, R12 ;  /* 0x0000000c000c7308 */ /* 0x000ea20000000800 */
[----:B0-----:R-:W-:Y:S01]  /*1860*/  FADD R14, R10, -12583039 ;  /* 0xcb40007f0a0e7421 */ /* 0x001fe20000000000 */
[----:B------:R-:W-:-:S03]  /*1870*/  FADD R21, R21, -R8 ;  /* 0x8000000815157221 */ /* 0x000fc60000000000 */
[----:B------:R-:W-:Y:S01]  /*1880*/  FFMA R14, R25, 1.4426950216293334961, -R14 ;  /* 0x3fb8aa3b190e7823 */ /* 0x000fe2000000080e */
[----:B-1----:R-:W-:Y:S01]  /*1890*/  FFMA R15, R17, R15, R18 ;  /* 0x0000000f110f7223 */ /* 0x002fe20000000012 */
[----:B------:R-:W-:Y:S02]  /*18a0*/  FFMA.SAT R17, R21, R20, 0.5 ;  /* 0x3f00000015117423 */ /* 0x000fe40000002014 */
[----:B------:R-:W-:Y:S01]  /*18b0*/  FFMA R25, R25, 1.925963033500011079e-08, R14 ;  /* 0x32a5706019197823 */ /* 0x000fe2000000000e */
[--C-:B------:R-:W-:Y:S01]  /*18c0*/  FADD R19, R19, -R8.reuse ;  /* 0x8000000813137221 */ /* 0x100fe20000000000 */
[----:B------:R-:W-:Y:S01]  /*18d0*/  FFMA.RM R14, R17, R22, 12582913 ;  /* 0x4b400001110e7423 */ /* 0x000fe20000004016 */
[----:B------:R-:W-:Y:S01]  /*18e0*/  FADD R17, R9, -R8 ;  /* 0x8000000809117221 */ /* 0x000fe20000000000 */
[----:B--2---:R-:W-:Y:S01]  /*18f0*/  FFMA R12, R16, R12, R15 ;  /* 0x0000000c100c7223 */ /* 0x004fe2000000000f */
[----:B------:R-:W-:Y:S01]  /*1900*/  FADD R16, R11, -12583039 ;  /* 0xcb40007f0b107421 */ /* 0x000fe20000000000 */
[C---:B------:R-:W-:Y:S01]  /*1910*/  FADD R18, R14.reuse, -12583039 ;  /* 0xcb40007f0e127421 */ /* 0x040fe20000000000 */
[----:B------:R-:W-:Y:S01]  /*1920*/  FFMA.SAT R15, R17, R20, 0.5 ;  /* 0x3f000000110f7423 */ /* 0x000fe20000002014 */
[----:B------:R-:W0:Y:S01]  /*1930*/  MUFU.EX2 R9, R25 ;  /* 0x0000001900097308 */ /* 0x000e220000000800 */
[----:B------:R-:W-:Y:S01]  /*1940*/  FFMA R16, R23, 1.4426950216293334961, -R16 ;  /* 0x3fb8aa3b17107823 */ /* 0x000fe20000000810 */
[----:B------:R-:W-:Y:S01]  /*1950*/  FFMA R18, R21, 1.4426950216293334961, -R18 ;  /* 0x3fb8aa3b15127823 */ /* 0x000fe20000000812 */
[----:B------:R-:W-:Y:S01]  /*1960*/  FFMA.RM R15, R15, R22, 12582913 ;  /* 0x4b4000010f0f7423 */ /* 0x000fe20000004016 */
[----:B------:R-:W-:Y:S01]  /*1970*/  SHF.L.U32 R14, R14, 0x17, RZ ;  /* 0x000000170e0e7819 */ /* 0x000fe200000006ff */
[----:B------:R-:W-:Y:S01]  /*1980*/  FFMA R16, R23, 1.925963033500011079e-08, R16 ;  /* 0x32a5706017107823 */ /* 0x000fe20000000010 */
[----:B------:R-:W-:Y:S01]  /*1990*/  FFMA R18, R21, 1.925963033500011079e-08, R18 ;  /* 0x32a5706015127823 */ /* 0x000fe20000000012 */
[----:B------:R-:W-:Y:S01]  /*19a0*/  FFMA.SAT R23, R19, R20, 0.5 ;  /* 0x3f00000013177423 */ /* 0x000fe20000002014 */
[----:B------:R-:W-:Y:S01]  /*19b0*/  FADD R21, R13, -R8 ;  /* 0x800000080d157221 */ /* 0x000fe20000000000 */
[C---:B------:R-:W-:Y:S01]  /*19c0*/  FADD R26, R15.reuse, -12583039 ;  /* 0xcb40007f0f1a7421 */ /* 0x040fe20000000000 */
[----:B------:R-:W-:Y:S01]  /*19d0*/  SHF.L.U32 R15, R15, 0x17, RZ ;  /* 0x000000170f0f7819 */ /* 0x000fe200000006ff */
[----:B------:R-:W-:Y:S01]  /*19e0*/  FFMA.RM R13, R23, R22, 12582913 ;  /* 0x4b400001170d7423 */ /* 0x000fe20000004016 */
[----:B------:R-:W-:Y:S01]  /*19f0*/  FFMA.SAT R23, R21, R20, 0.5 ;  /* 0x3f00000015177423 */ /* 0x000fe20000002014 */
[----:B------:R-:W-:Y:S01]  /*1a00*/  FFMA R26, R17, 1.4426950216293334961, -R26 ;  /* 0x3fb8aa3b111a7823 */ /* 0x000fe2000000081a */
[----:B------:R-:W1:Y:S01]  /*1a10*/  MUFU.EX2 R16, R16 ;  /* 0x0000001000107308 */ /* 0x000e620000000800 */
[----:B------:R-:W-:Y:S01]  /*1a20*/  FADD R20, R13, -12583039 ;  /* 0xcb40007f0d147421 */ /* 0x000fe20000000000 */
[----:B------:R-:W-:Y:S01]  /*1a30*/  FFMA.RM R22, R23, R22, 12582913 ;  /* 0x4b40000117167423 */ /* 0x000fe20000004016 */
[----:B------:R-:W-:-:S02]  /*1a40*/  FFMA R17, R17, 1.925963033500011079e-08, R26 ;  /* 0x32a5706011117823 */ /* 0x000fc4000000001a */
[C---:B------:R-:W-:Y:S01]  /*1a50*/  FFMA R20, R19.reuse, 1.4426950216293334961, -R20 ;  /* 0x3fb8aa3b13147823 */ /* 0x040fe20000000814 */
[----:B------:R-:W-:Y:S02]  /*1a60*/  FADD R26, R22, -12583039 ;  /* 0xcb40007f161a7421 */ /* 0x000fe40000000000 */
[----:B------:R-:W2:Y:S01]  /*1a70*/  MUFU.EX2 R18, R18 ;  /* 0x0000001200127308 */ /* 0x000ea20000000800 */
[----:B------:R-:W-:Y:S01]  /*1a80*/  FFMA R23, R19, 1.925963033500011079e-08, R20 ;  /* 0x32a5706013177823 */ /* 0x000fe20000000014 */
[----:B------:R-:W-:Y:S01]  /*1a90*/  FFMA R26, R21, 1.4426950216293334961, -R26 ;  /* 0x3fb8aa3b151a7823 */ /* 0x000fe2000000081a */
[----:B------:R-:W-:Y:S02]  /*1aa0*/  SHF.L.U32 R19, R10, 0x17, RZ ;  /* 0x000000170a137819 */ /* 0x000fe400000006ff */
[----:B------:R-:W-:Y:S01]  /*1ab0*/  SHF.L.U32 R20, R11, 0x17, RZ ;  /* 0x000000170b147819 */ /* 0x000fe200000006ff */
[----:B------:R-:W-:Y:S02]  /*1ac0*/  FFMA R26, R21, 1.925963033500011079e-08, R26 ;  /* 0x32a57060151a7823 */ /* 0x000fe4000000001a */
[----:B------:R-:W3:Y:S01]  /*1ad0*/  MUFU.EX2 R17, R17 ;  /* 0x0000001100117308 */ /* 0x000ee20000000800 */
[----:B0-----:R-:W-:Y:S01]  /*1ae0*/  FFMA R9, R19, R9, R12 ;  /* 0x0000000913097223 */ /* 0x001fe2000000000c */
[----:B------:R-:W-:-:S03]  /*1af0*/  SHF.L.U32 R12, R13, 0x17, RZ ;  /* 0x000000170d0c7819 */ /* 0x000fc600000006ff */
[----:B-1----:R-:W-:-:S03]  /*1b00*/  FFMA R9, R20, R16, R9 ;  /* 0x0000001014097223 */ /* 0x002fc60000000009 */
[----:B------:R-:W0:Y:S01]  /*1b10*/  MUFU.EX2 R10, R23 ;  /* 0x00000017000a7308 */ /* 0x000e220000000800 */
[----:B--2---:R-:W-:Y:S01]  /*1b20*/  FFMA R14, R14, R18, R9 ;  /* 0x000000120e0e7223 */ /* 0x004fe20000000009 */
[----:B------:R-:W-:-:S06]  /*1b30*/  SHF.L.U32 R9, R22, 0x17, RZ ;  /* 0x0000001716097819 */ /* 0x000fcc00000006ff */
[----:B------:R-:W1:Y:S01]  /*1b40*/  MUFU.EX2 R26, R26 ;  /* 0x0000001a001a7308 */ /* 0x000e620000000800 */
[----:B---3--:R-:W-:-:S04]  /*1b50*/  FFMA R15, R15, R17, R14 ;  /* 0x000000110f0f7223 */ /* 0x008fc8000000000e */
[----:B0-----:R-:W-:-:S04]  /*1b60*/  FFMA R10, R12, R10, R15 ;  /* 0x0000000a0c0a7223 */ /* 0x001fc8000000000f */
[----:B-1----:R-:W-:Y:S01]  /*1b70*/  FFMA R18, R9, R26, R10 ;  /* 0x0000001a09127223 */ /* 0x002fe2000000000a */
[----:B------:R-:W-:Y:S06]  /*1b80*/  @P0 BRA `(.L_x_106) ;  /* 0xfffffff800880947 */ /* 0x000fec000383ffff */
.L_x_105:
[----:B------:R-:W-:Y:S05]  /*1b90*/  @!P1 BRA `(.L_x_104) ;  /* 0x0000000400949947 */ /* 0x000fea0003800000 */
[----:B------:R-:W-:Y:S02]  /*1ba0*/  ISETP.GE.U32.AND P0, PT, R24, 0x4, PT ;  /* 0x000000041800780c */ /* 0x000fe40003f06070 */
[----:B-123--:R-:W-:-:S04]  /*1bb0*/  LOP3.LUT R16, R6, 0x3, RZ, 0xc0, !PT ;  /* 0x0000000306107812 */ /* 0x00efc800078ec0ff */
[----:B------:R-:W-:-:S07]  /*1bc0*/  ISETP.NE.AND P1, PT, R16, RZ, PT ;  /* 0x000000ff1000720c */ /* 0x000fce0003f25270 */
[----:B------:R-:W-:Y:S06]  /*1bd0*/  @!P0 BRA `(.L_x_107) ;  /* 0x0000000000c48947 */ /* 0x000fec0003800000 */
[----:B------:R-:W1:Y:S01]  /*1be0*/  LDC.64 R2, c[0x0][0x380] ;  /* 0x0000e000ff027b82 */ /* 0x000e620000000a00 */
[----:B------:R-:W-:-:S04]  /*1bf0*/  IMAD R7, R0, R6, R5 ;  /* 0x0000000600077224 */ /* 0x000fc800078e0205 */
[----:B-1----:R-:W-:-:S05]  /*1c00*/  IMAD.WIDE R2, R7, 0x4, R2 ;  /* 0x0000000407027825 */ /* 0x002fca00078e0202 */
[----:B0-----:R-:W2:Y:S01]  /*1c10*/  LDG.E R7, desc[UR6][R2.64] ;  /* 0x0000000602077981 */ /* 0x001ea2000c1e1900 */
[----:B----4-:R-:W-:-:S05]  /*1c20*/  IMAD.WIDE.U32 R10, R6, 0x4, R2 ;  /* 0x00000004060a7825 */ /* 0x010fca00078e0002 */
[----:B------:R-:W3:Y:S01]  /*1c30*/  LDG.E R17, desc[UR6][R10.64] ;  /* 0x000000060a117981 */ /* 0x000ee2000c1e1900 */
[----:B------:R-:W-:-:S05]  /*1c40*/  IMAD.WIDE.U32 R12, R6, 0x4, R10 ;  /* 0x00000004060c7825 */ /* 0x000fca00078e000a */
[----:B------:R-:W4:Y:S01]  /*1c50*/  LDG.E R19, desc[UR6][R12.64] ;  /* 0x000000060c137981 */ /* 0x000f22000c1e1900 */
[----:B------:R-:W-:-:S06]  /*1c60*/  IMAD.WIDE.U32 R14, R6, 0x4, R12 ;  /* 0x00000004060e7825 */ /* 0x000fcc00078e000c */
[----:B------:R0:W5:Y:S01]  /*1c70*/  LDG.E R15, desc[UR6][R14.64] ;  /* 0x000000060e0f7981 */ /* 0x000162000c1e1900 */
[----:B------:R-:W-:Y:S01]  /*1c80*/  HFMA2 R22, -RZ, RZ, 0.96630859375, -0.0022525787353515625 ;  /* 0x3bbb989dff167431 */ /* 0x000fe200000001ff */
[----:B------:R-:W-:Y:S02]  /*1c90*/  MOV R9, 0x437c0000 ;  /* 0x437c000000097802 */ /* 0x000fe40000000f00 */
[----:B------:R-:W-:Y:S01]  /*1ca0*/  IADD3 R0, PT, PT, R0, 0x4, RZ ;  /* 0x0000000400007810 */ /* 0x000fe20007ffe0ff */
[----:B--2---:R-:W-:-:S04]  /*1cb0*/  FADD R7, R7, -R8 ;  /* 0x8000000807077221 */ /* 0x004fc80000000000 */
[----:B------:R-:W-:Y:S01]  /*1cc0*/  FFMA.SAT R4, R7, R22, 0.5 ;  /* 0x3f00000007047423 */ /* 0x000fe20000002016 */
[----:B---3--:R-:W-:-:S03]  /*1cd0*/  FADD R17, R17, -R8 ;  /* 0x8000000811117221 */ /* 0x008fc60000000000 */
[----:B------:R-:W-:Y:S01]  /*1ce0*/  FFMA.RM R2, R4, R9, 12582913 ;  /* 0x4b40000104027423 */ /* 0x000fe20000004009 */
[----:B------:R-:W-:-:S03]  /*1cf0*/  FFMA.SAT R20, R17, R22, 0.5 ;  /* 0x3f00000011147423 */ /* 0x000fc60000002016 */
[----:B------:R-:W-:Y:S01]  /*1d00*/  FADD R10, R2, -12583039 ;  /* 0xcb40007f020a7421 */ /* 0x000fe20000000000 */
[----:B----4-:R-:W-:Y:S01]  /*1d10*/  FADD R4, R19, -R8 ;  /* 0x8000000813047221 */ /* 0x010fe20000000000 */
[-C--:B------:R-:W-:Y:S02]  /*1d20*/  FFMA.RM R3, R20, R9.reuse, 12582913 ;  /* 0x4b40000114037423 */ /* 0x080fe40000004009 */
[----:B------:R-:W-:Y:S01]  /*1d30*/  FFMA R10, R7, 1.4426950216293334961, -R10 ;  /* 0x3fb8aa3b070a7823 */ /* 0x000fe2000000080a */
[-C--:B0-----:R-:W-:Y:S01]  /*1d40*/  FFMA.SAT R14, R4, R22.reuse, 0.5 ;  /* 0x3f000000040e7423 */ /* 0x081fe20000002016 */
[----:B------:R-:W-:Y:S01]  /*1d50*/  FADD R12, R3, -12583039 ;  /* 0xcb40007f030c7421 */ /* 0x000fe20000000000 */
[----:B-----5:R-:W-:Y:S01]  /*1d60*/  FADD R15, R15, -R8 ;  /* 0x800000080f0f7221 */ /* 0x020fe20000000000 */
[----:B------:R-:W-:Y:S01]  /*1d70*/  FFMA R10, R7, 1.925963033500011079e-08, R10 ;  /* 0x32a57060070a7823 */ /* 0x000fe2000000000a */
[-C--:B------:R-:W-:Y:S01]  /*1d80*/  FFMA.RM R7, R14, R9.reuse, 12582913 ;  /* 0x4b4000010e077423 */ /* 0x080fe20000004009 */
[----:B------:R-:W-:Y:S01]  /*1d90*/  FFMA R12, R17, 1.4426950216293334961, -R12 ;  /* 0x3fb8aa3b110c7823 */ /* 0x000fe2000000080c */
[----:B------:R-:W-:Y:S01]  /*1da0*/  FFMA.SAT R14, R15, R22, 0.5 ;  /* 0x3f0000000f0e7423 */ /* 0x000fe20000002016 */
[----:B------:R-:W0:Y:S01]  /*1db0*/  MUFU.EX2 R11, R10 ;  /* 0x0000000a000b7308 */ /* 0x000e220000000800 */
[----:B------:R-:W-:Y:S01]  /*1dc0*/  FADD R13, R7, -12583039 ;  /* 0xcb40007f070d7421 */ /* 0x000fe20000000000 */
[----:B------:R-:W-:Y:S01]  /*1dd0*/  FFMA R12, R17, 1.925963033500011079e-08, R12 ;  /* 0x32a57060110c7823 */ /* 0x000fe2000000000c */
[----:B------:R-:W-:Y:S01]  /*1de0*/  FFMA.RM R14, R14, R9, 12582913 ;  /* 0x4b4000010e0e7423 */ /* 0x000fe20000004009 */
[----:B------:R-:W-:Y:S01]  /*1df0*/  SHF.L.U32 R9, R2, 0x17, RZ ;  /* 0x0000001702097819 */ /* 0x000fe200000006ff */
[----:B------:R-:W-:Y:S01]  /*1e00*/  FFMA R13, R4, 1.4426950216293334961, -R13 ;  /* 0x3fb8aa3b040d7823 */ /* 0x000fe2000000080d */
[----:B------:R-:W-:Y:S01]  /*1e10*/  SHF.L.U32 R2, R3, 0x17, RZ ;  /* 0x0000001703027819 */ /* 0x000fe200000006ff */
[----:B------:R-:W-:Y:S01]  /*1e20*/  FADD R20, R14, -12583039 ;  /* 0xcb40007f0e147421 */ /* 0x000fe20000000000 */
[----:B------:R-:W1:Y:S01]  /*1e30*/  MUFU.EX2 R12, R12 ;  /* 0x0000000c000c7308 */ /* 0x000e620000000800 */
[----:B------:R-:W-:Y:S01]  /*1e40*/  FFMA R13, R4, 1.925963033500011079e-08, R13 ;  /* 0x32a57060040d7823 */ /* 0x000fe2000000000d */
[----:B------:R-:W-:Y:S01]  /*1e50*/  SHF.L.U32 R7, R7, 0x17, RZ ;  /* 0x0000001707077819 */ /* 0x000fe200000006ff */
[----:B------:R-:W-:Y:S01]  /*1e60*/  FFMA R20, R15, 1.4426950216293334961, -R20 ;  /* 0x3fb8aa3b0f147823 */ /* 0x000fe20000000814 */
[----:B------:R-:W-:-:S03]  /*1e70*/  SHF.L.U32 R3, R14, 0x17, RZ ;  /* 0x000000170e037819 */ /* 0x000fc600000006ff */
[----:B------:R-:W-:Y:S01]  /*1e80*/  FFMA R20, R15, 1.925963033500011079e-08, R20 ;  /* 0x32a570600f147823 */ /* 0x000fe20000000014 */
[----:B------:R-:W2:Y:S01]  /*1e90*/  MUFU.EX2 R13, R13 ;  /* 0x0000000d000d7308 */ /* 0x000ea20000000800 */
[----:B0-----:R-:W-:-:S07]  /*1ea0*/  FFMA R9, R9, R11, R18 ;  /* 0x0000000b09097223 */ /* 0x001fce0000000012 */
[----:B------:R-:W0:Y:S01]  /*1eb0*/  MUFU.EX2 R20, R20 ;  /* 0x0000001400147308 */ /* 0x000e220000000800 */
[----:B-1----:R-:W-:-:S04]  /*1ec0*/  FFMA R2, R2, R12, R9 ;  /* 0x0000000c02027223 */ /* 0x002fc80000000009 */
[----:B--2---:R-:W-:-:S04]  /*1ed0*/  FFMA R2, R7, R13, R2 ;  /* 0x0000000d07027223 */ /* 0x004fc80000000002 */
[----:B0-----:R-:W-:-:S07]  /*1ee0*/  FFMA R18, R3, R20, R2 ;  /* 0x0000001403127223 */ /* 0x001fce0000000002 */
.L_x_107:
[----:B------:R-:W-:Y:S05]  /*1ef0*/  @!P1 BRA `(.L_x_104) ;  /* 0x0000000000bc9947 */ /* 0x000fea0003800000 */
[----:B------:R-:W-:Y:S02]  /*1f00*/  ISETP.NE.AND P0, PT, R16, 0x1, PT ;  /* 0x000000011000780c */ /* 0x000fe40003f05270 */
[----:B------:R-:W-:-:S04]  /*1f10*/  LOP3.LUT R2, R6, 0x1, RZ, 0xc0, !PT ;  /* 0x0000000106027812 */ /* 0x000fc800078ec0ff */
[----:B------:R-:W-:-:S07]  /*1f20*/  ISETP.NE.U32.AND P1, PT, R2, 0x1, PT ;  /* 0x000000010200780c */ /* 0x000fce0003f25070 */
[----:B------:R-:W-:Y:S06]  /*1f30*/  @!P0 BRA `(.L_x_108) ;  /* 0x00000000006c8947 */ /* 0x000fec0003800000 */
[----:B------:R-:W1:Y:S01]  /*1f40*/  LDC.64 R2, c[0x0][0x380] ;  /* 0x0000e000ff027b82 */ /* 0x000e620000000a00 */
[----:B------:R-:W-:-:S04]  /*1f50*/  IMAD R7, R0, R6, R5 ;  /* 0x0000000600077224 */ /* 0x000fc800078e0205 */
[----:B-1----:R-:W-:-:S05]  /*1f60*/  IMAD.WIDE R2, R7, 0x4, R2 ;  /* 0x0000000407027825 */ /* 0x002fca00078e0202 */
[----:B0-----:R-:W2:Y:S01]  /*1f70*/  LDG.E R7, desc[UR6][R2.64] ;  /* 0x0000000602077981 */ /* 0x001ea2000c1e1900 */
[----:B----4-:R-:W-:-:S06]  /*1f80*/  IMAD.WIDE.U32 R10, R6, 0x4, R2 ;  /* 0x00000004060a7825 */ /* 0x010fcc00078e0002 */
[----:B------:R-:W3:Y:S01]  /*1f90*/  LDG.E R11, desc[UR6][R10.64] ;  /* 0x000000060a0b7981 */ /* 0x000ee2000c1e1900 */
        /* <DEDUP_REMOVED lines=8> */
[C---:B------:R-:W-:Y:S01]  /*2020*/  FADD R4, R9.reuse, -12583039 ;  /* 0xcb40007f09047421 */ /* 0x040fe20000000000 */
[----:B------:R-:W-:Y:S01]  /*2030*/  SHF.L.U32 R9, R9, 0x17, RZ ;  /* 0x0000001709097819 */ /* 0x000fe200000006ff */
[----:B------:R-:W-:Y:S02]  /*2040*/  FFMA.RM R15, R15, R12, 12582913 ;  /* 0x4b4000010f0f7423 */ /* 0x000fe4000000400c */
[----:B------:R-:W-:Y:S02]  /*2050*/  FFMA R4, R7, 1.4426950216293334961, -R4 ;  /* 0x3fb8aa3b07047823 */ /* 0x000fe40000000804 */
[----:B------:R-:W-:Y:S02]  /*2060*/  FADD R2, R15, -12583039 ;  /* 0xcb40007f0f027421 */ /* 0x000fe40000000000 */
[----:B------:R-:W-:Y:S01]  /*2070*/  FFMA R4, R7, 1.925963033500011079e-08, R4 ;  /* 0x32a5706007047823 */ /* 0x000fe20000000004 */
[----:B------:R-:W-:Y:S01]  /*2080*/  SHF.L.U32 R10, R15, 0x17, RZ ;  /* 0x000000170f0a7819 */ /* 0x000fe200000006ff */
[----:B------:R-:W-:-:S04]  /*2090*/  FFMA R2, R13, 1.4426950216293334961, -R2 ;  /* 0x3fb8aa3b0d027823 */ /* 0x000fc80000000802 */
[----:B------:R-:W0:Y:S01]  /*20a0*/  MUFU.EX2 R4, R4 ;  /* 0x0000000400047308 */ /* 0x000e220000000800 */
[----:B------:R-:W-:-:S07]  /*20b0*/  FFMA R2, R13, 1.925963033500011079e-08, R2 ;  /* 0x32a570600d027823 */ /* 0x000fce0000000002 */
[----:B------:R-:W1:Y:S01]  /*20c0*/  MUFU.EX2 R2, R2 ;  /* 0x0000000200027308 */ /* 0x000e620000000800 */
[----:B0-----:R-:W-:-:S04]  /*20d0*/  FFMA R9, R9, R4, R18 ;  /* 0x0000000409097223 */ /* 0x001fc80000000012 */
[----:B-1----:R-:W-:-:S07]  /*20e0*/  FFMA R18, R10, R2, R9 ;  /* 0x000000020a127223 */ /* 0x002fce0000000009 */
.L_x_108:
[----:B------:R-:W-:Y:S05]  /*20f0*/  @P1 BRA `(.L_x_104) ;  /* 0x00000000003c1947 */ /* 0x000fea0003800000 */
[----:B------:R-:W1:Y:S01]  /*2100*/  LDC.64 R2, c[0x0][0x380] ;  /* 0x0000e000ff027b82 */ /* 0x000e620000000a00 */
[----:B------:R-:W-:-:S04]  /*2110*/  IMAD R7, R0, R6, R5 ;  /* 0x0000000600077224 */ /* 0x000fc800078e0205 */
[----:B-1----:R-:W-:-:S06]  /*2120*/  IMAD.WIDE R2, R7, 0x4, R2 ;  /* 0x0000000407027825 */ /* 0x002fcc00078e0202 */
[----:B0-----:R-:W2:Y:S01]  /*2130*/  LDG.E R3, desc[UR6][R2.64] ;  /* 0x0000000602037981 */ /* 0x001ea2000c1e1900 */
[----:B------:R-:W-:Y:S01]  /*2140*/  HFMA2 R7, -RZ, RZ, 0.96630859375, -0.0022525787353515625 ;  /* 0x3bbb989dff077431 */ /* 0x000fe200000001ff */
[----:B----4-:R-:W-:Y:S01]  /*2150*/  MOV R9, 0x437c0000 ;  /* 0x437c000000097802 */ /* 0x010fe20000000f00 */
        /* <DEDUP_REMOVED lines=9> */
.L_x_104:
[----:B------:R-:W-:Y:S01]  /*21f0*/  IADD3 R0, PT, PT, R18, 0x1800000, RZ ;  /* 0x0180000012007810 */ /* 0x000fe20007ffe0ff */
[----:B------:R-:W-:Y:S03]  /*2200*/  BSSY.RECONVERGENT B0, `(.L_x_109) ;  /* 0x000000c000007945 */ /* 0x000fe60003800200 */
[----:B------:R-:W-:-:S04]  /*2210*/  LOP3.LUT R0, R0, 0x7f800000, RZ, 0xc0, !PT ;  /* 0x7f80000000007812 */ /* 0x000fc800078ec0ff */
[----:B------:R-:W-:-:S13]  /*2220*/  ISETP.GT.U32.AND P0, PT, R0, 0x1ffffff, PT ;  /* 0x01ffffff0000780c */ /* 0x000fda0003f04070 */
[----:B------:R-:W-:Y:S05]  /*2230*/  @P0 BRA `(.L_x_110) ;  /* 0x0000000000100947 */ /* 0x000fea0003800000 */
[----:B------:R-:W-:Y:S02]  /*2240*/  MOV R2, R18 ;  /* 0x0000001200027202 */ /* 0x000fe40000000f00 */
[----:B------:R-:W-:-:S07]  /*2250*/  MOV R4, 0x2270 ;  /* 0x0000227000047802 */ /* 0x000fce0000000f00 */
[----:B01234-:R-:W-:Y:S05]  /*2260*/  CALL.REL.NOINC `($__internal_1_$__cuda_sm20_rcp_rn_f32_slowpath) ;  /* 0x0000000c00d47944 */ /* 0x01ffea0003c00000 */
[----:B------:R-:W-:Y:S05]  /*2270*/  BRA `(.L_x_111) ;  /* 0x0000000000107947 */ /* 0x000fea0003800000 */
.L_x_110:
[----:B------:R-:W5:Y:S02]  /*2280*/  MUFU.RCP R3, R18 ;  /* 0x0000001200037308 */ /* 0x000f640000001000 */
[----:B-----5:R-:W-:-:S04]  /*2290*/  FFMA R0, R3, R18, -1 ;  /* 0xbf80000003007423 */ /* 0x020fc80000000012 */
[----:B------:R-:W-:-:S04]  /*22a0*/  FADD.FTZ R0, -R0, -RZ ;  /* 0x800000ff00007221 */ /* 0x000fc80000010100 */
[----:B------:R-:W-:-:S07]  /*22b0*/  FFMA R0, R3, R0, R3 ;  /* 0x0000000003007223 */ /* 0x000fce0000000003 */
.L_x_111:
[----:B0-----:R-:W-:Y:S05]  /*22c0*/  BSYNC.RECONVERGENT B0 ;  /* 0x0000000000007941 */ /* 0x001fea0003800200 */
.L_x_109:
[----:B------:R-:W-:Y:S05]  /*22d0*/  @!P3 EXIT ;  /* 0x000000000000b94d */ /* 0x000fea0003800000 */
[----:B------:R-:W0:Y:S01]  /*22e0*/  LDC R4, c[0x0][0x388] ;  /* 0x0000e200ff047b82 */ /* 0x000e220000000800 */
[----:B------:R-:W-:Y:S01]  /*22f0*/  HFMA2 R6, -RZ, RZ, 0, 0 ;  /* 0x00000000ff067431 */ /* 0x000fe200000001ff */
[C---:B0-----:R-:W-:Y:S02]  /*2300*/  IADD3 R2, PT, PT, R4.reuse, -0x1, RZ ;  /* 0xffffffff04027810 */ /* 0x041fe40007ffe0ff */
[----:B-123--:R-:W-:Y:S02]  /*2310*/  LOP3.LUT R16, R4, 0x7, RZ, 0xc0, !PT ;  /* 0x0000000704107812 */ /* 0x00efe400078ec0ff */
[----:B------:R-:W-:Y:S02]  /*2320*/  ISETP.GE.U32.AND P0, PT, R2, 0x7, PT ;  /* 0x000000070200780c */ /* 0x000fe40003f06070 */
[----:B------:R-:W-:-:S11]  /*2330*/  ISETP.NE.AND P1, PT, R16, RZ, PT ;  /* 0x000000ff1000720c */ /* 0x000fd60003f25270 */
[----:B------:R-:W-:Y:S05]  /*2340*/  @!P0 BRA `(.L_x_112) ;  /* 0x0000000400c88947 */ /* 0x000fea0003800000 */
[----:B------:R-:W0:Y:S01]  /*2350*/  LDC.64 R2, c[0x0][0x380] ;  /* 0x0000e000ff027b82 */ /* 0x000e220000000a00 */
[----:B------:R-:W-:Y:S02]  /*2360*/  LOP3.LUT R6, R4, 0x7ffffff8, RZ, 0xc0, !PT ;  /* 0x7ffffff804067812 */ /* 0x000fe400078ec0ff */
[----:B------:R-:W-:Y:S02]  /*2370*/  MOV R7, R5 ;  /* 0x0000000500077202 */ /* 0x000fe40000000f00 */
[----:B----4-:R-:W-:-:S07]  /*2380*/  IADD3 R9, PT, PT, -R6, RZ, RZ ;  /* 0x000000ff06097210 */ /* 0x010fce0007ffe1ff */
.L_x_113:
[----:B01----:R-:W-:-:S05]  /*2390*/  IMAD.WIDE R10, R7, 0x4, R2 ;  /* 0x00000004070a7825 */ /* 0x003fca00078e0202 */
[----:B------:R-:W2:Y:S01]  /*23a0*/  LDG.E R13, desc[UR6][R10.64] ;  /* 0x000000060a0d7981 */ /* 0x000ea2000c1e1900 */
[----:B------:R-:W-:Y:S01]  /*23b0*/  MOV R12, 0x3bbb989d ;  /* 0x3bbb989d000c7802 */ /* 0x000fe20000000f00 */
[----:B--2---:R-:W-:Y:S01]  /*23c0*/  FADD R15, R13, -R8 ;  /* 0x800000080d0f7221 */ /* 0x004fe20000000000 */
[----:B------:R-:W-:-:S03]  /*23d0*/  HFMA2 R13, -RZ, RZ, 3.7421875, 0 ;  /* 0x437c0000ff0d7431 */ /* 0x000fc600000001ff */
[----:B------:R-:W-:-:S04]  /*23e0*/  FFMA.SAT R14, R15, R12, 0.5 ;  /* 0x3f0000000f0e7423 */ /* 0x000fc8000000200c */
[----:B------:R-:W-:-:S04]  /*23f0*/  FFMA.RM R14, R14, R13, 12582913 ;  /* 0x4b4000010e0e7423 */ /* 0x000fc8000000400d */
[C---:B------:R-:W-:Y:S01]  /*2400*/  FADD R18, R14.reuse, -12583039 ;  /* 0xcb40007f0e127421 */ /* 0x040fe20000000000 */
[----:B------:R-:W-:-:S03]  /*2410*/  SHF.L.U32 R14, R14, 0x17, RZ ;  /* 0x000000170e0e7819 */ /* 0x000fc600000006ff */
[----:B------:R-:W-:-:S04]  /*2420*/  FFMA R18, R15, 1.4426950216293334961, -R18 ;  /* 0x3fb8aa3b0f127823 */ /* 0x000fc80000000812 */
[----:B------:R-:W-:-:S04]  /*2430*/  FFMA R18, R15, 1.925963033500011079e-08, R18 ;  /* 0x32a570600f127823 */ /* 0x000fc80000000012 */
[----:B------:R-:W0:Y:S02]  /*2440*/  MUFU.EX2 R15, R18 ;  /* 0x00000012000f7308 */ /* 0x000e240000000800 */
[----:B0-----:R-:W-:-:S04]  /*2450*/  FMUL R15, R14, R15 ;  /* 0x0000000f0e0f7220 */ /* 0x001fc80000400000 */
[----:B------:R-:W-:Y:S01]  /*2460*/  FMUL R17, R15, R0 ;  /* 0x000000000f117220 */ /* 0x000fe20000400000 */
[----:B------:R-:W-:-:S04]  /*2470*/  IMAD.WIDE.U32 R14, R4, 0x4, R10 ;  /* 0x00000004040e7825 */ /* 0x000fc800078e000a */
[----:B------:R0:W-:Y:S04]  /*2480*/  STG.E desc[UR6][R10.64], R17 ;  /* 0x000000110a007986 */ /* 0x0001e8000c101906 */
[----:B------:R-:W2:Y:S01]  /*2490*/  LDG.E R19, desc[UR6][R14.64] ;  /* 0x000000060e137981 */ /* 0x000ea2000c1e1900 */
[----:B0-----:R-:W-:-:S04]  /*24a0*/  IMAD.WIDE.U32 R10, R4, 0x4, R14 ;  /* 0x00000004040a7825 */ /* 0x001fc800078e000e */
        /* <DEDUP_REMOVED lines=9> */
[----:B------:R-:W-:-:S05]  /*2540*/  FMUL R19, R19, R0 ;  /* 0x0000000013137220 */ /* 0x000fca0000400000 */
        /* <DEDUP_REMOVED lines=67> */
[----:B------:R-:W-:Y:S02]  /*2980*/  IADD3 R9, PT, PT, R9, 0x8, RZ ;  /* 0x0000000809097810 */ /* 0x000fe40007ffe0ff */
[----:B------:R-:W-:Y:S02]  /*2990*/  LEA R7, R4, R7, 0x3 ;  /* 0x0000000704077211 */ /* 0x000fe400078e18ff */
[----:B------:R-:W-:Y:S01]  /*29a0*/  ISETP.NE.AND P0, PT, R9, RZ, PT ;  /* 0x000000ff0900720c */ /* 0x000fe20003f05270 */
        /* <DEDUP_REMOVED lines=10> */
[----:B------:R1:W-:Y:S01]  /*2a50*/  STG.E desc[UR6][R14.64], R13 ;  /* 0x0000000d0e007986 */ /* 0x0003e2000c101906 */
[----:B------:R-:W-:Y:S05]  /*2a60*/  @P0 BRA `(.L_x_113) ;  /* 0xfffffff800480947 */ /* 0x000fea000383ffff */
.L_x_112:
[----:B------:R-:W-:Y:S05]  /*2a70*/  @!P1 EXIT ;  /* 0x000000000000994d */ /* 0x000fea0003800000 */
[----:B------:R-:W-:Y:S02]  /*2a80*/  ISETP.GE.U32.AND P0, PT, R16, 0x4, PT ;  /* 0x000000041000780c */ /* 0x000fe40003f06070 */
[----:B-1----:R-:W-:-:S04]  /*2a90*/  LOP3.LUT R14, R4, 0x3, RZ, 0xc0, !PT ;  /* 0x00000003040e7812 */ /* 0x002fc800078ec0ff */
[----:B------:R-:W-:-:S07]  /*2aa0*/  ISETP.NE.AND P1, PT, R14, RZ, PT ;  /* 0x000000ff0e00720c */ /* 0x000fce0003f25270 */
[----:B------:R-:W-:Y:S06]  /*2ab0*/  @!P0 BRA `(.L_x_114) ;  /* 0x0000000000e48947 */ /* 0x000fec0003800000 */
[----:B------:R-:W0:Y:S01]  /*2ac0*/  LDC.64 R2, c[0x0][0x380] ;  /* 0x0000e000ff027b82 */ /* 0x000e220000000a00 */
[----:B------:R-:W-:-:S04]  /*2ad0*/  IMAD R7, R6, R4, R5 ;  /* 0x0000000406077224 */ /* 0x000fc800078e0205 */
[----:B0-----:R-:W-:-:S05]  /*2ae0*/  IMAD.WIDE R2, R7, 0x4, R2 ;  /* 0x0000000407027825 */ /* 0x001fca00078e0202 */
[----:B----4-:R-:W2:Y:S01]  /*2af0*/  LDG.E R9, desc[UR6][R2.64] ;  /* 0x0000000602097981 */ /* 0x010ea2000c1e1900 */
        /* <DEDUP_REMOVED lines=8> */
[----:B------:R-:W-:-:S06]  /*2b80*/  FFMA R13, R10, 1.925963033500011079e-08, R11 ;  /* 0x32a570600a0d7823 */ /* 0x000fcc000000000b */
        /* <DEDUP_REMOVED lines=32> */
[----:B------:R-:W-:Y:S01]  /*2d90*/  IADD3 R6, PT, PT, R6, 0x4, RZ ;  /* 0x0000000406067810 */ /* 0x000fe20007ffe0ff */
[----:B--2---:R-:W-:-:S04]  /*2da0*/  FADD R12, R13, -R8 ;  /* 0x800000080d0c7221 */ /* 0x004fc80000000000 */
[----:B------:R-:W-:-:S04]  /*2db0*/  FFMA.SAT R16, R12, R7, 0.5 ;  /* 0x3f0000000c107423 */ /* 0x000fc80000002007 */
[----:B------:R-:W-:-:S04]  /*2dc0*/  FFMA.RM R16, R16, R9, 12582913 ;  /* 0x4b40000110107423 */ /* 0x000fc80000004009 */
[C---:B------:R-:W-:Y:S01]  /*2dd0*/  FADD R7, R16.reuse, -12583039 ;  /* 0xcb40007f10077421 */ /* 0x040fe20000000000 */
[----:B------:R-:W-:-:S03]  /*2de0*/  SHF.L.U32 R16, R16, 0x17, RZ ;  /* 0x0000001710107819 */ /* 0x000fc600000006ff */
[----:B------:R-:W-:-:S04]  /*2df0*/  FFMA R7, R12, 1.4426950216293334961, -R7 ;  /* 0x3fb8aa3b0c077823 */ /* 0x000fc80000000807 */
[----:B------:R-:W-:-:S06]  /*2e00*/  FFMA R7, R12, 1.925963033500011079e-08, R7 ;  /* 0x32a570600c077823 */ /* 0x000fcc0000000007 */
[----:B------:R-:W1:Y:S02]  /*2e10*/  MUFU.EX2 R7, R7 ;  /* 0x0000000700077308 */ /* 0x000e640000000800 */
[----:B-1----:R-:W-:-:S04]  /*2e20*/  FMUL R9, R16, R7 ;  /* 0x0000000710097220 */ /* 0x002fc80000400000 */
[----:B------:R-:W-:-:S05]  /*2e30*/  FMUL R9, R9, R0 ;  /* 0x0000000009097220 */ /* 0x000fca0000400000 */
[----:B------:R0:W-:Y:S02]  /*2e40*/  STG.E desc[UR6][R10.64], R9 ;  /* 0x000000090a007986 */ /* 0x0001e4000c101906 */
.L_x_114:
[----:B------:R-:W-:Y:S05]  /*2e50*/  @!P1 EXIT ;  /* 0x000000000000994d */ /* 0x000fea0003800000 */
[----:B------:R-:W-:Y:S02]  /*2e60*/  ISETP.NE.AND P0, PT, R14, 0x1, PT ;  /* 0x000000010e00780c */ /* 0x000fe40003f05270 */
[----:B0-----:R-:W-:-:S04]  /*2e70*/  LOP3.LUT R2, R4, 0x1, RZ, 0xc0, !PT ;  /* 0x0000000104027812 */ /* 0x001fc800078ec0ff */
[----:B------:R-:W-:-:S07]  /*2e80*/  ISETP.NE.U32.AND P1, PT, R2, 0x1, PT ;  /* 0x000000010200780c */ /* 0x000fce0003f25070 */
[----:B------:R-:W-:Y:S06]  /*2e90*/  @!P0 BRA `(.L_x_115) ;  /* 0x00000000007c8947 */ /* 0x000fec0003800000 */
[----:B------:R-:W0:Y:S01]  /*2ea0*/  LDC.64 R2, c[0x0][0x380] ;  /* 0x0000e000ff027b82 */ /* 0x000e220000000a00 */
[----:B------:R-:W-:-:S04]  /*2eb0*/  IMAD R7, R6, R4, R5 ;  /* 0x0000000406077224 */ /* 0x000fc800078e0205 */
[----:B0-----:R-:W-:-:S05]  /*2ec0*/  IMAD.WIDE R2, R7, 0x4, R2 ;  /* 0x0000000407027825 */ /* 0x001fca00078e0202 */
[----:B------:R-:W2:Y:S01]  /*2ed0*/  LDG.E R7, desc[UR6][R2.64] ;  /* 0x0000000602077981 */ /* 0x000ea2000c1e1900 */
[----:B------:R-:W-:Y:S01]  /*2ee0*/  HFMA2 R14, -RZ, RZ, 3.7421875, 0 ;  /* 0x437c0000ff0e7431 */ /* 0x000fe200000001ff */
[----:B------:R-:W-:Y:S01]  /*2ef0*/  MOV R12, 0x3bbb989d ;  /* 0x3bbb989d000c7802 */ /* 0x000fe20000000f00 */
[----:B--2---:R-:W-:-:S04]  /*2f00*/  FADD R7, R7, -R8 ;  /* 0x8000000807077221 */ /* 0x004fc80000000000 */
[----:B----4-:R-:W-:-:S04]  /*2f10*/  FFMA.SAT R9, R7, R12, 0.5 ;  /* 0x3f00000007097423 */ /* 0x010fc8000000200c */
[----:B------:R-:W-:-:S04]  /*2f20*/  FFMA.RM R9, R9, R14, 12582913 ;  /* 0x4b40000109097423 */ /* 0x000fc8000000400e */
[C---:B------:R-:W-:Y:S01]  /*2f30*/  FADD R10, R9.reuse, -12583039 ;  /* 0xcb40007f090a7421 */ /* 0x040fe20000000000 */
[----:B------:R-:W-:-:S03]  /*2f40*/  SHF.L.U32 R9, R9, 0x17, RZ ;  /* 0x0000001709097819 */ /* 0x000fc600000006ff */
[----:B------:R-:W-:-:S04]  /*2f50*/  FFMA R10, R7, 1.4426950216293334961, -R10 ;  /* 0x3fb8aa3b070a7823 */ /* 0x000fc8000000080a */
[----:B------:R-:W-:-:S04]  /*2f60*/  FFMA R7, R7, 1.925963033500011079e-08, R10 ;  /* 0x32a5706007077823 */ /* 0x000fc8000000000a */
[----:B------:R-:W0:Y:S02]  /*2f70*/  MUFU.EX2 R10, R7 ;  /* 0x00000007000a7308 */ /* 0x000e240000000800 */
[----:B0-----:R-:W-:Y:S01]  /*2f80*/  FMUL R9, R9, R10 ;  /* 0x0000000a09097220 */ /* 0x001fe20000400000 */
[----:B------:R-:W-:-:S04]  /*2f90*/  IMAD.WIDE.U32 R10, R4, 0x4, R2 ;  /* 0x00000004040a7825 */ /* 0x000fc800078e0002 */
        /* <DEDUP_REMOVED lines=10> */
[----:B------:R-:W-:-:S04]  /*3040*/  FFMA R14, R13, 1.925963033500011079e-08, R14 ;  /* 0x32a570600d0e7823 */ /* 0x000fc8000000000e */
[----:B------:R-:W1:Y:S02]  /*3050*/  MUFU.EX2 R7, R14 ;  /* 0x0000000e00077308 */ /* 0x000e640000000800 */
[----:B-1----:R-:W-:-:S04]  /*3060*/  FMUL R7, R12, R7 ;  /* 0x000000070c077220 */ /* 0x002fc80000400000 */
[----:B------:R-:W-:-:S05]  /*3070*/  FMUL R7, R7, R0 ;  /* 0x0000000007077220 */ /* 0x000fca0000400000 */
[----:B------:R0:W-:Y:S02]  /*3080*/  STG.E desc[UR6][R10.64], R7 ;  /* 0x000000070a007986 */ /* 0x0001e4000c101906 */
.L_x_115:
[----:B------:R-:W-:Y:S05]  /*3090*/  @P1 EXIT ;  /* 0x000000000000194d */ /* 0x000fea0003800000 */
[----:B0-----:R-:W0:Y:S01]  /*30a0*/  LDC.64 R2, c[0x0][0x380] ;  /* 0x0000e000ff027b82 */ /* 0x001e220000000a00 */
[----:B------:R-:W-:-:S04]  /*30b0*/  IMAD R5, R6, R4, R5 ;  /* 0x0000000406057224 */ /* 0x000fc800078e0205 */
[----:B0-----:R-:W-:-:S05]  /*30c0*/  IMAD.WIDE R2, R5, 0x4, R2 ;  /* 0x0000000405027825 */ /* 0x001fca00078e0202 */
[----:B------:R-:W2:Y:S01]  /*30d0*/  LDG.E R5, desc[UR6][R2.64] ;  /* 0x0000000602057981 */ /* 0x000ea2000c1e1900 */
[----:B------:R-:W-:Y:S01]  /*30e0*/  HFMA2 R7, -RZ, RZ, 3.7421875, 0 ;  /* 0x437c0000ff077431 */ /* 0x000fe200000001ff */
[----:B------:R-:W-:Y:S01]  /*30f0*/  MOV R4, 0x3bbb989d ;  /* 0x3bbb989d00047802 */ /* 0x000fe20000000f00 */
        /* <DEDUP_REMOVED lines=10> */
[----:B------:R-:W-:Y:S01]  /*31a0*/  STG.E desc[UR6][R2.64], R5 ;  /* 0x0000000502007986 */ /* 0x000fe2000c101906 */
[----:B------:R-:W-:Y:S05]  /*31b0*/  EXIT ;  /* 0x000000000000794d */ /* 0x000fea0003800000 */
        .weak           $__internal_1_$__cuda_sm20_rcp_rn_f32_slowpath
        .type           $__internal_1_$__cuda_sm20_rcp_rn_f32_slowpath,@function
        .size           $__internal_1_$__cuda_sm20_rcp_rn_f32_slowpath,(.L_x_122 - $__internal_1_$__cuda_sm20_rcp_rn_f32_slowpath)
$__internal_1_$__cuda_sm20_rcp_rn_f32_slowpath:
[----:B------:R-:W-:Y:S01]  /*31c0*/  SHF.L.U32 R0, R2, 0x1, RZ ;  /* 0x0000000102007819 */ /* 0x000fe200000006ff */
[----:B------:R-:W-:Y:S03]  /*31d0*/  BSSY.RECONVERGENT B1, `(.L_x_116) ;  /* 0x0000030000017945 */ /* 0x000fe60003800200 */
[----:B------:R-:W-:-:S04]  /*31e0*/  SHF.R.U32.HI R9, RZ, 0x18, R0 ;  /* 0x00000018ff097819 */ /* 0x000fc80000011600 */
[----:B------:R-:W-:-:S13]  /*31f0*/  ISETP.NE.U32.AND P0, PT, R9, RZ, PT ;  /* 0x000000ff0900720c */ /* 0x000fda0003f05070 */
[----:B------:R-:W-:Y:S05]  /*3200*/  @P0 BRA `(.L_x_117) ;  /* 0x0000000000280947 */ /* 0x000fea0003800000 */
[----:B------:R-:W-:-:S04]  /*3210*/  SHF.L.U32 R0, R2, 0x1, RZ ;  /* 0x0000000102007819 */ /* 0x000fc800000006ff */
[----:B------:R-:W-:-:S13]  /*3220*/  ISETP.NE.AND P0, PT, R0, RZ, PT ;  /* 0x000000ff0000720c */ /* 0x000fda0003f05270 */
[----:B------:R-:W-:Y:S01]  /*3230*/  @P0 FFMA R6, R2, 1.84467440737095516160e+19, RZ ;  /* 0x5f80000002060823 */ /* 0x000fe200000000ff */
[----:B------:R-:W-:Y:S08]  /*3240*/  @!P0 MUFU.RCP R3, R2 ;  /* 0x0000000200038308 */ /* 0x000ff00000001000 */
[----:B------:R-:W0:Y:S02]  /*3250*/  @P0 MUFU.RCP R7, R6 ;  /* 0x0000000600070308 */ /* 0x000e240000001000 */
[----:B0-----:R-:W-:-:S04]  /*3260*/  @P0 FFMA R0, R6, R7, -1 ;  /* 0xbf80000006000423 */ /* 0x001fc80000000007 */
[----:B------:R-:W-:-:S04]  /*3270*/  @P0 FADD.FTZ R0, -R0, -RZ ;  /* 0x800000ff00000221 */ /* 0x000fc80000010100 */
[----:B------:R-:W-:-:S04]  /*3280*/  @P0 FFMA R0, R7, R0, R7 ;  /* 0x0000000007000223 */ /* 0x000fc80000000007 */
[----:B------:R-:W-:Y:S01]  /*3290*/  @P0 FFMA R3, R0, 1.84467440737095516160e+19, RZ ;  /* 0x5f80000000030823 */ /* 0x000fe200000000ff */
[----:B------:R-:W-:Y:S06]  /*32a0*/  BRA `(.L_x_118) ;  /* 0x0000000000887947 */ /* 0x000fec0003800000 */
.L_x_117:
[----:B------:R-:W-:-:S04]  /*32b0*/  IADD3 R11, PT, PT, R9, -0xfd, RZ ;  /* 0xffffff03090b7810 */ /* 0x000fc80007ffe0ff */
[----:B------:R-:W-:-:S13]  /*32c0*/  ISETP.GT.U32.AND P0, PT, R11, 0x1, PT ;  /* 0x000000010b00780c */ /* 0x000fda0003f04070 */
[----:B------:R-:W-:Y:S05]  /*32d0*/  @P0 BRA `(.L_x_119) ;  /* 0x0000000000780947 */ /* 0x000fea0003800000 */
[----:B------:R-:W-:Y:S02]  /*32e0*/  LOP3.LUT R0, R2, 0x7fffff, RZ, 0xc0, !PT ;  /* 0x007fffff02007812 */ /* 0x000fe400078ec0ff */
[----:B------:R-:W-:Y:S02]  /*32f0*/  MOV R10, 0x3 ;  /* 0x00000003000a7802 */ /* 0x000fe40000000f00 */
[----:B------:R-:W-:Y:S02]  /*3300*/  LOP3.LUT R0, R0, 0x3f800000, RZ, 0xfc, !PT ;  /* 0x3f80000000007812 */ /* 0x000fe400078efcff */
[----:B------:R-:W-:Y:S02]  /*3310*/  SHF.L.U32 R10, R10, R11, RZ ;  /* 0x0000000b0a0a7219 */ /* 0x000fe400000006ff */
[----:B------:R-:W0:Y:S02]  /*3320*/  MUFU.RCP R3, R0 ;  /* 0x0000000000037308 */ /* 0x000e240000001000 */
[----:B0-----:R-:W-:-:S04]  /*3330*/  FFMA R6, R0, R3, -1 ;  /* 0xbf80000000067423 */ /* 0x001fc80000000003 */
[----:B------:R-:W-:-:S04]  /*3340*/  FADD.FTZ R6, -R6, -RZ ;  /* 0x800000ff06067221 */ /* 0x000fc80000010100 */
[CCC-:B------:R-:W-:Y:S01]  /*3350*/  FFMA.RM R7, R3.reuse, R6.reuse, R3.reuse ;  /* 0x0000000603077223 */ /* 0x1c0fe20000004003 */
[----:B------:R-:W-:-:S04]  /*3360*/  FFMA.RP R6, R3, R6, R3 ;  /* 0x0000000603067223 */ /* 0x000fc80000008003 */
[C---:B------:R-:W-:Y:S02]  /*3370*/  LOP3.LUT R3, R7.reuse, 0x7fffff, RZ, 0xc0, !PT ;  /* 0x007fffff07037812 */ /* 0x040fe400078ec0ff */
[----:B------:R-:W-:Y:S02]  /*3380*/  FSETP.NEU.FTZ.AND P0, PT, R7, R6, PT ;  /* 0x000000060700720b */ /* 0x000fe40003f1d000 */
[----:B------:R-:W-:Y:S02]  /*3390*/  LOP3.LUT R3, R3, 0x800000, RZ, 0xfc, !PT ;  /* 0x0080000003037812 */ /* 0x000fe400078efcff */
[----:B------:R-:W-:Y:S02]  /*33a0*/  SEL R6, RZ, 0xffffffff, !P0 ;  /* 0xffffffffff067807 */ /* 0x000fe40004000000 */
[----:B------:R-:W-:Y:S02]  /*33b0*/  LOP3.LUT R10, R10, R3, RZ, 0xc0, !PT ;  /* 0x000000030a0a7212 */ /* 0x000fe400078ec0ff */
[----:B------:R-:W-:-:S02]  /*33c0*/  IADD3 R6, PT, PT, -R6, RZ, RZ ;  /* 0x000000ff06067210 */ /* 0x000fc40007ffe1ff */
[-C--:B------:R-:W-:Y:S02]  /*33d0*/  SHF.R.U32.HI R10, RZ, R11.reuse, R10 ;  /* 0x0000000bff0a7219 */ /* 0x080fe4000001160a */
[----:B------:R-:W-:Y:S02]  /*33e0*/  LOP3.LUT P1, RZ, R6, R11, R3, 0xf8, !PT ;  /* 0x0000000b06ff7212 */ /* 0x000fe4000782f803 */
[C---:B------:R-:W-:Y:S02]  /*33f0*/  LOP3.LUT P0, RZ, R10.reuse, 0x1, RZ, 0xc0, !PT ;  /* 0x000000010aff7812 */ /* 0x040fe4000780c0ff */
[----:B------:R-:W-:-:S04]  /*3400*/  LOP3.LUT P2, RZ, R10, 0x2, RZ, 0xc0, !PT ;  /* 0x000000020aff7812 */ /* 0x000fc8000784c0ff */
[----:B------:R-:W-:Y:S02]  /*3410*/  PLOP3.LUT P0, PT, P0, P1, P2, 0xe0, 0x0 ;  /* 0x000000000000781c */ /* 0x000fe40000703c20 */
[----:B------:R-:W-:Y:S02]  /*3420*/  LOP3.LUT P1, RZ, R2, 0x7fffff, RZ, 0xc0, !PT ;  /* 0x007fffff02ff7812 */ /* 0x000fe4000782c0ff */
[----:B------:R-:W-:-:S04]  /*3430*/  SEL R0, RZ, 0x1, !P0 ;  /* 0x00000001ff007807 */ /* 0x000fc80004000000 */
[----:B------:R-:W-:-:S04]  /*3440*/  IADD3 R0, PT, PT, -R0, RZ, RZ ;  /* 0x000000ff00007210 */ /* 0x000fc80007ffe1ff */
[----:B------:R-:W-:Y:S02]  /*3450*/  ISETP.GE.AND P0, PT, R0, RZ, PT ;  /* 0x000000ff0000720c */ /* 0x000fe40003f06270 */
[----:B------:R-:W-:-:S04]  /*3460*/  IADD3 R0, PT, PT, R9, -0xfc, RZ ;  /* 0xffffff0409007810 */ /* 0x000fc80007ffe0ff */
[----:B------:R-:W-:-:S07]  /*3470*/  SHF.R.U32.HI R3, RZ, R0, R3 ;  /* 0x00000000ff037219 */ /* 0x000fce0000011603 */
[----:B------:R-:W-:-:S04]  /*3480*/  @!P0 IADD3 R3, PT, PT, R3, 0x1, RZ ;  /* 0x0000000103038810 */ /* 0x000fc80007ffe0ff */
[----:B------:R-:W-:-:S04]  /*3490*/  @!P1 SHF.L.U32 R3, R3, 0x1, RZ ;  /* 0x0000000103039819 */ /* 0x000fc800000006ff */
[----:B------:R-:W-:Y:S01]  /*34a0*/  LOP3.LUT R3, R3, 0x80000000, R2, 0xf8, !PT ;  /* 0x8000000003037812 */ /* 0x000fe200078ef802 */
[----:B------:R-:W-:Y:S06]  /*34b0*/  BRA `(.L_x_118) ;  /* 0x0000000000047947 */ /* 0x000fec0003800000 */
.L_x_119:
[----:B------:R0:W1:Y:S02]  /*34c0*/  MUFU.RCP R3, R2 ;  /* 0x0000000200037308 */ /* 0x0000640000001000 */
.L_x_118:
[----:B------:R-:W-:Y:S05]  /*34d0*/  BSYNC.RECONVERGENT B1 ;  /* 0x0000000000017941 */ /* 0x000fea0003800200 */
.L_x_116:
[----:B-1----:R-:W-:Y:S01]  /*34e0*/  MOV R0, R3 ;  /* 0x0000000300007202 */ /* 0x002fe20000000f00 */
[----:B------:R-:W-:Y:S01]  /*34f0*/  HFMA2 R3, -RZ, RZ, 0, 0 ;  /* 0x00000000ff037431 */ /* 0x000fe200000001ff */
[----:B0-----:R-:W-:-:S04]  /*3500*/  MOV R2, R4 ;  /* 0x0000000400027202 */ /* 0x001fc80000000f00 */
[----:B------:R-:W-:Y:S05]  /*3510*/  RET.REL.NODEC R2 `(_Z18max_sum_exp_kernelPfifi) ;  /* 0xffffffc802b87950 */ /* 0x000fea0003c3ffff */
.L_x_120:
        /* <DEDUP_REMOVED lines=14> */
.L_x_122:


//--------------------- .nv.shared.reserved.0     --------------------------
	.section	.nv.shared.reserved.0,"aw",@nobits
	.weak		__nv_reservedSMEM_offset_0_alias
	.size		__nv_reservedSMEM_offset_0_alias, 0, 64
	.other		__nv_reservedSMEM_offset_0_alias,@"STO_CUDA_RESERVED_SHARED STV_DEFAULT"
__nv_reservedSMEM_offset_0_alias:
	.zero		0
	.zero		64


//--------------------- .nv.constant0._Z35softmax_scale_backward_kernel_largePfS_S_S_iifi --------------------------
	.section	.nv.constant0._Z35softmax_scale_backward_kernel_largePfS_S_S_iifi,"a",@progbits
	.sectionflags	@""
	.align	4
.nv.constant0._Z35softmax_scale_backward_kernel_largePfS_S_S_iifi:
	.zero		944


//--------------------- .nv.constant0._Z29softmax_scale_backward_kernelPfS_S_S_iiif --------------------------
	.section	.nv.constant0._Z29softmax_scale_backward_kernelPfS_S_S_iiif,"a",@progbits
	.sectionflags	@""
	.align	4
.nv.constant0._Z29softmax_scale_backward_kernelPfS_S_S_iiif:
	.zero		944


//--------------------- .nv.constant0._Z24max_sum_exp_kernel_largePfifii --------------------------
	.section	.nv.constant0._Z24max_sum_exp_kernel_largePfifii,"a",@progbits
	.sectionflags	@""
	.align	4
.nv.constant0._Z24max_sum_exp_kernel_largePfifii:
	.zero		920


//--------------------- .nv.constant0._Z18max_sum_exp_kernelPfifi --------------------------
	.section	.nv.constant0._Z18max_sum_exp_kernelPfifi,"a",@progbits
	.sectionflags	@""
	.align	4
.nv.constant0._Z18max_sum_exp_kernelPfifi:
	.zero		916


//--------------------- SYMBOLS --------------------------

	.type		.nv.reservedSmem.offset0,@object
	.size		.nv.reservedSmem.offset0,0x4
